//
// Generated by NVIDIA NVVM Compiler
//
// Compiler Build ID: CL-36424714
// Cuda compilation tools, release 13.0, V13.0.88
// Based on NVVM 20.0.0
//

.version 9.0
.target sm_100
.address_size 64

	// .globl	_Z13gaussian_bluriPfS_S_iii
// _ZZ5sobeliPfS_iiE7SOBEL_X has been demoted
// _ZZ5sobeliPfS_iiE7SOBEL_Y has been demoted

.visible .entry _Z13gaussian_bluriPfS_S_iii(
	.param .u32 _Z13gaussian_bluriPfS_S_iii_param_0,
	.param .u64 .ptr .align 1 _Z13gaussian_bluriPfS_S_iii_param_1,
	.param .u64 .ptr .align 1 _Z13gaussian_bluriPfS_S_iii_param_2,
	.param .u64 .ptr .align 1 _Z13gaussian_bluriPfS_S_iii_param_3,
	.param .u32 _Z13gaussian_bluriPfS_S_iii_param_4,
	.param .u32 _Z13gaussian_bluriPfS_S_iii_param_5,
	.param .u32 _Z13gaussian_bluriPfS_S_iii_param_6
)
{
	.reg .pred 	%p<92>;
	.reg .b32 	%r<118>;
	.reg .b32 	%f<96>;
	.reg .b64 	%rd<29>;

	ld.param.u64 	%rd10, [_Z13gaussian_bluriPfS_S_iii_param_1];
	ld.param.u64 	%rd11, [_Z13gaussian_bluriPfS_S_iii_param_2];
	ld.param.u64 	%rd12, [_Z13gaussian_bluriPfS_S_iii_param_3];
	ld.param.u32 	%r51, [_Z13gaussian_bluriPfS_S_iii_param_4];
	ld.param.u32 	%r52, [_Z13gaussian_bluriPfS_S_iii_param_5];
	ld.param.u32 	%r53, [_Z13gaussian_bluriPfS_S_iii_param_6];
	cvta.to.global.u64 	%rd1, %rd10;
	cvta.to.global.u64 	%rd2, %rd11;
	cvta.to.global.u64 	%rd3, %rd12;
	mov.u32 	%r54, %ctaid.x;
	mov.u32 	%r1, %ntid.x;
	mov.u32 	%r55, %tid.x;
	mad.lo.s32 	%r105, %r54, %r1, %r55;
	setp.ge.s32 	%p1, %r105, %r51;
	@%p1 bra 	$L__BB0_54;
	mov.u32 	%r56, %ctaid.y;
	mov.u32 	%r57, %ntid.y;
	mov.u32 	%r58, %tid.y;
	mad.lo.s32 	%r3, %r56, %r57, %r58;
	shr.u32 	%r59, %r53, 31;
	add.s32 	%r60, %r53, %r59;
	shr.s32 	%r4, %r60, 1;
	neg.s32 	%r5, %r4;
	setp.gt.s32 	%p2, %r53, -2;
	mov.u32 	%r61, %nctaid.y;
	mul.lo.s32 	%r6, %r57, %r61;
	mov.u32 	%r62, %nctaid.x;
	mul.lo.s32 	%r7, %r1, %r62;
	@%p2 bra 	$L__BB0_6;
$L__BB0_2:
	setp.lt.s32 	%p89, %r3, %r52;
	@%p89 bra 	$L__BB0_4;
$L__BB0_3:
	add.s32 	%r105, %r105, %r7;
	setp.lt.s32 	%p91, %r105, %r51;
	@%p91 bra 	$L__BB0_2;
	bra.uni 	$L__BB0_54;
$L__BB0_4:
	mul.lo.s32 	%r10, %r105, %r52;
	mov.u32 	%r106, %r3;
$L__BB0_5:
	add.s32 	%r103, %r106, %r10;
	mul.wide.s32 	%rd26, %r103, 4;
	add.s64 	%rd27, %rd1, %rd26;
	mov.b32 	%r104, 0;
	st.global.u32 	[%rd27], %r104;
	add.s32 	%r106, %r106, %r6;
	setp.lt.s32 	%p90, %r106, %r52;
	@%p90 bra 	$L__BB0_5;
	bra.uni 	$L__BB0_3;
$L__BB0_6:
	abs.s32 	%r13, %r4;
	add.s32 	%r14, %r4, %r13;
	add.s32 	%r63, %r14, 1;
	and.b32  	%r15, %r63, 7;
	add.s32 	%r16, %r15, -1;
	and.b32  	%r17, %r63, 3;
	sub.s32 	%r18, 3, %r4;
	max.s32 	%r64, %r4, %r5;
	add.s32 	%r65, %r4, %r64;
	add.s32 	%r66, %r65, 1;
	and.b32  	%r67, %r66, -8;
	neg.s32 	%r19, %r67;
$L__BB0_7:
	setp.ge.s32 	%p3, %r3, %r52;
	@%p3 bra 	$L__BB0_53;
	mov.u32 	%r108, %r3;
$L__BB0_9:
	add.s32 	%r22, %r5, %r108;
	mov.f32 	%f95, 0f00000000;
	mov.u32 	%r109, %r5;
$L__BB0_10:
	mov.u32 	%r23, %r109;
	setp.lt.u32 	%p4, %r14, 7;
	add.s32 	%r24, %r23, %r105;
	add.s32 	%r68, %r23, %r4;
	mul.lo.s32 	%r110, %r68, %r53;
	add.s32 	%r26, %r110, %r4;
	mul.lo.s32 	%r27, %r24, %r52;
	mov.u32 	%r116, %r5;
	@%p4 bra 	$L__BB0_30;
	add.s32 	%r111, %r22, %r27;
	mov.u32 	%r112, %r22;
	mov.u32 	%r113, %r19;
	mov.u32 	%r114, %r18;
$L__BB0_12:
	.pragma "nounroll";
	setp.ge.s32 	%p5, %r24, %r51;
	or.b32  	%r69, %r24, %r112;
	setp.lt.s32 	%p6, %r69, 0;
	setp.ge.s32 	%p7, %r112, %r52;
	or.pred  	%p8, %p5, %p7;
	mul.wide.s32 	%rd13, %r110, 4;
	add.s64 	%rd4, %rd3, %rd13;
	mul.wide.s32 	%rd14, %r111, 4;
	add.s64 	%rd5, %rd2, %rd14;
	or.pred  	%p9, %p8, %p6;
	@%p9 bra 	$L__BB0_14;
	ld.global.f32 	%f41, [%rd4];
	ld.global.f32 	%f42, [%rd5];
	fma.rn.f32 	%f95, %f41, %f42, %f95;
$L__BB0_14:
	add.s32 	%r70, %r112, 1;
	or.b32  	%r71, %r24, %r70;
	setp.lt.s32 	%p11, %r71, 0;
	setp.ge.s32 	%p12, %r70, %r52;
	or.pred  	%p13, %p5, %p12;
	or.pred  	%p14, %p13, %p11;
	@%p14 bra 	$L__BB0_16;
	ld.global.f32 	%f43, [%rd4+4];
	ld.global.f32 	%f44, [%rd5+4];
	fma.rn.f32 	%f95, %f43, %f44, %f95;
$L__BB0_16:
	add.s32 	%r72, %r112, 2;
	or.b32  	%r73, %r24, %r72;
	setp.lt.s32 	%p16, %r73, 0;
	setp.ge.s32 	%p17, %r72, %r52;
	or.pred  	%p18, %p5, %p17;
	or.pred  	%p19, %p18, %p16;
	@%p19 bra 	$L__BB0_18;
	ld.global.f32 	%f45, [%rd4+8];
	ld.global.f32 	%f46, [%rd5+8];
	fma.rn.f32 	%f95, %f45, %f46, %f95;
$L__BB0_18:
	add.s32 	%r74, %r112, 3;
	or.b32  	%r75, %r24, %r74;
	setp.lt.s32 	%p21, %r75, 0;
	setp.ge.s32 	%p22, %r74, %r52;
	or.pred  	%p23, %p5, %p22;
	or.pred  	%p24, %p23, %p21;
	@%p24 bra 	$L__BB0_20;
	ld.global.f32 	%f47, [%rd4+12];
	ld.global.f32 	%f48, [%rd5+12];
	fma.rn.f32 	%f95, %f47, %f48, %f95;
$L__BB0_20:
	add.s32 	%r76, %r112, 4;
	or.b32  	%r77, %r24, %r76;
	setp.lt.s32 	%p26, %r77, 0;
	setp.ge.s32 	%p27, %r76, %r52;
	or.pred  	%p28, %p5, %p27;
	or.pred  	%p29, %p28, %p26;
	@%p29 bra 	$L__BB0_22;
	ld.global.f32 	%f49, [%rd4+16];
	ld.global.f32 	%f50, [%rd5+16];
	fma.rn.f32 	%f95, %f49, %f50, %f95;
$L__BB0_22:
	add.s32 	%r78, %r112, 5;
	or.b32  	%r79, %r24, %r78;
	setp.lt.s32 	%p31, %r79, 0;
	setp.ge.s32 	%p32, %r78, %r52;
	or.pred  	%p33, %p5, %p32;
	or.pred  	%p34, %p33, %p31;
	@%p34 bra 	$L__BB0_24;
	ld.global.f32 	%f51, [%rd4+20];
	ld.global.f32 	%f52, [%rd5+20];
	fma.rn.f32 	%f95, %f51, %f52, %f95;
$L__BB0_24:
	add.s32 	%r80, %r112, 6;
	or.b32  	%r81, %r24, %r80;
	setp.lt.s32 	%p36, %r81, 0;
	setp.ge.s32 	%p37, %r80, %r52;
	or.pred  	%p38, %p5, %p37;
	or.pred  	%p39, %p38, %p36;
	@%p39 bra 	$L__BB0_26;
	ld.global.f32 	%f53, [%rd4+24];
	ld.global.f32 	%f54, [%rd5+24];
	fma.rn.f32 	%f95, %f53, %f54, %f95;
$L__BB0_26:
	add.s32 	%r82, %r112, 7;
	or.b32  	%r83, %r24, %r82;
	setp.lt.s32 	%p41, %r83, 0;
	setp.ge.s32 	%p42, %r82, %r52;
	or.pred  	%p43, %p5, %p42;
	or.pred  	%p44, %p43, %p41;
	@%p44 bra 	$L__BB0_28;
	ld.global.f32 	%f55, [%rd4+28];
	ld.global.f32 	%f56, [%rd5+28];
	fma.rn.f32 	%f95, %f55, %f56, %f95;
$L__BB0_28:
	add.s32 	%r114, %r114, 8;
	add.s32 	%r113, %r113, 8;
	add.s32 	%r112, %r112, 8;
	add.s32 	%r111, %r111, 8;
	add.s32 	%r110, %r110, 8;
	setp.ne.s32 	%p45, %r113, 0;
	@%p45 bra 	$L__BB0_12;
	add.s32 	%r116, %r114, -3;
$L__BB0_30:
	setp.eq.s32 	%p46, %r15, 0;
	@%p46 bra 	$L__BB0_51;
	setp.lt.u32 	%p47, %r16, 3;
	@%p47 bra 	$L__BB0_41;
	setp.ge.s32 	%p48, %r24, %r51;
	add.s32 	%r41, %r116, %r108;
	or.b32  	%r84, %r24, %r41;
	setp.lt.s32 	%p49, %r84, 0;
	setp.ge.s32 	%p50, %r41, %r52;
	or.pred  	%p51, %p48, %p50;
	add.s32 	%r85, %r26, %r116;
	mul.wide.s32 	%rd15, %r85, 4;
	add.s64 	%rd6, %rd3, %rd15;
	add.s32 	%r86, %r41, %r27;
	mul.wide.s32 	%rd16, %r86, 4;
	add.s64 	%rd7, %rd2, %rd16;
	or.pred  	%p52, %p51, %p49;
	@%p52 bra 	$L__BB0_34;
	ld.global.f32 	%f58, [%rd6];
	ld.global.f32 	%f59, [%rd7];
	fma.rn.f32 	%f95, %f58, %f59, %f95;
$L__BB0_34:
	add.s32 	%r87, %r41, 1;
	or.b32  	%r88, %r24, %r87;
	setp.lt.s32 	%p54, %r88, 0;
	setp.ge.s32 	%p55, %r87, %r52;
	or.pred  	%p56, %p48, %p55;
	or.pred  	%p57, %p56, %p54;
	@%p57 bra 	$L__BB0_36;
	ld.global.f32 	%f60, [%rd6+4];
	ld.global.f32 	%f61, [%rd7+4];
	fma.rn.f32 	%f95, %f60, %f61, %f95;
$L__BB0_36:
	add.s32 	%r89, %r41, 2;
	or.b32  	%r90, %r24, %r89;
	setp.lt.s32 	%p59, %r90, 0;
	setp.ge.s32 	%p60, %r89, %r52;
	or.pred  	%p61, %p48, %p60;
	or.pred  	%p62, %p61, %p59;
	@%p62 bra 	$L__BB0_38;
	ld.global.f32 	%f62, [%rd6+8];
	ld.global.f32 	%f63, [%rd7+8];
	fma.rn.f32 	%f95, %f62, %f63, %f95;
$L__BB0_38:
	add.s32 	%r91, %r41, 3;
	or.b32  	%r92, %r24, %r91;
	setp.lt.s32 	%p64, %r92, 0;
	setp.ge.s32 	%p65, %r91, %r52;
	or.pred  	%p66, %p48, %p65;
	or.pred  	%p67, %p66, %p64;
	@%p67 bra 	$L__BB0_40;
	ld.global.f32 	%f64, [%rd6+12];
	ld.global.f32 	%f65, [%rd7+12];
	fma.rn.f32 	%f95, %f64, %f65, %f95;
$L__BB0_40:
	add.s32 	%r116, %r116, 4;
$L__BB0_41:
	setp.eq.s32 	%p68, %r17, 0;
	@%p68 bra 	$L__BB0_51;
	setp.eq.s32 	%p69, %r17, 1;
	@%p69 bra 	$L__BB0_48;
	setp.ge.s32 	%p70, %r24, %r51;
	add.s32 	%r44, %r116, %r108;
	or.b32  	%r93, %r24, %r44;
	setp.lt.s32 	%p71, %r93, 0;
	setp.ge.s32 	%p72, %r44, %r52;
	or.pred  	%p73, %p70, %p72;
	add.s32 	%r94, %r26, %r116;
	mul.wide.s32 	%rd17, %r94, 4;
	add.s64 	%rd8, %rd3, %rd17;
	add.s32 	%r95, %r44, %r27;
	mul.wide.s32 	%rd18, %r95, 4;
	add.s64 	%rd9, %rd2, %rd18;
	or.pred  	%p74, %p73, %p71;
	@%p74 bra 	$L__BB0_45;
	ld.global.f32 	%f67, [%rd8];
	ld.global.f32 	%f68, [%rd9];
	fma.rn.f32 	%f95, %f67, %f68, %f95;
$L__BB0_45:
	add.s32 	%r96, %r44, 1;
	or.b32  	%r97, %r24, %r96;
	setp.lt.s32 	%p76, %r97, 0;
	setp.ge.s32 	%p77, %r96, %r52;
	or.pred  	%p78, %p70, %p77;
	or.pred  	%p79, %p78, %p76;
	@%p79 bra 	$L__BB0_47;
	ld.global.f32 	%f69, [%rd8+4];
	ld.global.f32 	%f70, [%rd9+4];
	fma.rn.f32 	%f95, %f69, %f70, %f95;
$L__BB0_47:
	add.s32 	%r116, %r116, 2;
$L__BB0_48:
	and.b32  	%r98, %r14, 1;
	setp.eq.b32 	%p80, %r98, 1;
	@%p80 bra 	$L__BB0_51;
	setp.ge.s32 	%p81, %r24, %r51;
	add.s32 	%r47, %r116, %r108;
	or.b32  	%r99, %r24, %r47;
	setp.lt.s32 	%p82, %r99, 0;
	setp.ge.s32 	%p83, %r47, %r52;
	or.pred  	%p84, %p81, %p83;
	or.pred  	%p85, %p84, %p82;
	@%p85 bra 	$L__BB0_51;
	add.s32 	%r100, %r26, %r116;
	mul.wide.s32 	%rd19, %r100, 4;
	add.s64 	%rd20, %rd3, %rd19;
	ld.global.f32 	%f71, [%rd20];
	add.s32 	%r101, %r47, %r27;
	mul.wide.s32 	%rd21, %r101, 4;
	add.s64 	%rd22, %rd2, %rd21;
	ld.global.f32 	%f72, [%rd22];
	fma.rn.f32 	%f95, %f71, %f72, %f95;
$L__BB0_51:
	add.s32 	%r109, %r23, 1;
	setp.ne.s32 	%p86, %r23, %r13;
	@%p86 bra 	$L__BB0_10;
	ld.param.u64 	%rd28, [_Z13gaussian_bluriPfS_S_iii_param_1];
	mad.lo.s32 	%r102, %r105, %r52, %r108;
	cvta.to.global.u64 	%rd23, %rd28;
	mul.wide.s32 	%rd24, %r102, 4;
	add.s64 	%rd25, %rd23, %rd24;
	st.global.f32 	[%rd25], %f95;
	add.s32 	%r108, %r108, %r6;
	setp.lt.s32 	%p87, %r108, %r52;
	@%p87 bra 	$L__BB0_9;
$L__BB0_53:
	add.s32 	%r105, %r105, %r7;
	setp.lt.s32 	%p88, %r105, %r51;
	@%p88 bra 	$L__BB0_7;
$L__BB0_54:
	ret;

}
	// .globl	_Z5sobeliPfS_ii
.visible .entry _Z5sobeliPfS_ii(
	.param .u32 _Z5sobeliPfS_ii_param_0,
	.param .u64 .ptr .align 1 _Z5sobeliPfS_ii_param_1,
	.param .u64 .ptr .align 1 _Z5sobeliPfS_ii_param_2,
	.param .u32 _Z5sobeliPfS_ii_param_3,
	.param .u32 _Z5sobeliPfS_ii_param_4
)
{
	.reg .pred 	%p<56>;
	.reg .b32 	%r<58>;
	.reg .b32 	%f<86>;
	.reg .b64 	%rd<30>;
	// demoted variable
	.shared .align 4 .b8 _ZZ5sobeliPfS_iiE7SOBEL_X[36];
	// demoted variable
	.shared .align 4 .b8 _ZZ5sobeliPfS_iiE7SOBEL_Y[36];
	ld.param.u64 	%rd5, [_Z5sobeliPfS_ii_param_1];
	ld.param.u64 	%rd6, [_Z5sobeliPfS_ii_param_2];
	ld.param.u32 	%r14, [_Z5sobeliPfS_ii_param_3];
	ld.param.u32 	%r15, [_Z5sobeliPfS_ii_param_4];
	cvta.to.global.u64 	%rd1, %rd6;
	mov.u32 	%r1, %tid.x;
	mov.u32 	%r2, %tid.y;
	or.b32  	%r16, %r1, %r2;
	setp.ne.s32 	%p4, %r16, 0;
	@%p4 bra 	$L__BB1_2;
	mov.b32 	%r17, -1;
	st.shared.u32 	[_ZZ5sobeliPfS_iiE7SOBEL_X], %r17;
	mov.b32 	%r18, -2;
	st.shared.u32 	[_ZZ5sobeliPfS_iiE7SOBEL_X+4], %r18;
	st.shared.u32 	[_ZZ5sobeliPfS_iiE7SOBEL_X+8], %r17;
	mov.b32 	%r19, 0;
	st.shared.u32 	[_ZZ5sobeliPfS_iiE7SOBEL_X+12], %r19;
	st.shared.u32 	[_ZZ5sobeliPfS_iiE7SOBEL_X+16], %r19;
	st.shared.u32 	[_ZZ5sobeliPfS_iiE7SOBEL_X+20], %r19;
	mov.b32 	%r20, 1;
	st.shared.u32 	[_ZZ5sobeliPfS_iiE7SOBEL_X+24], %r20;
	mov.b32 	%r21, 2;
	st.shared.u32 	[_ZZ5sobeliPfS_iiE7SOBEL_X+28], %r21;
	st.shared.u32 	[_ZZ5sobeliPfS_iiE7SOBEL_X+32], %r20;
	st.shared.u32 	[_ZZ5sobeliPfS_iiE7SOBEL_Y], %r17;
	st.shared.u32 	[_ZZ5sobeliPfS_iiE7SOBEL_Y+4], %r19;
	st.shared.u32 	[_ZZ5sobeliPfS_iiE7SOBEL_Y+8], %r20;
	st.shared.u32 	[_ZZ5sobeliPfS_iiE7SOBEL_Y+12], %r18;
	st.shared.u32 	[_ZZ5sobeliPfS_iiE7SOBEL_Y+16], %r19;
	st.shared.u32 	[_ZZ5sobeliPfS_iiE7SOBEL_Y+20], %r21;
	st.shared.u32 	[_ZZ5sobeliPfS_iiE7SOBEL_Y+24], %r17;
	st.shared.u32 	[_ZZ5sobeliPfS_iiE7SOBEL_Y+28], %r19;
	st.shared.u32 	[_ZZ5sobeliPfS_iiE7SOBEL_Y+32], %r20;
$L__BB1_2:
	bar.sync 	0;
	mov.u32 	%r22, %ctaid.x;
	mov.u32 	%r23, %ntid.x;
	mad.lo.s32 	%r56, %r22, %r23, %r1;
	setp.ge.s32 	%p5, %r56, %r14;
	@%p5 bra 	$L__BB1_26;
	mov.u32 	%r24, %ctaid.y;
	mov.u32 	%r25, %ntid.y;
	mad.lo.s32 	%r4, %r24, %r25, %r2;
	mov.u32 	%r26, %nctaid.y;
	mul.lo.s32 	%r5, %r25, %r26;
	ld.shared.u32 	%r27, [_ZZ5sobeliPfS_iiE7SOBEL_X];
	cvt.rn.f32.s32 	%f1, %r27;
	ld.shared.u32 	%r28, [_ZZ5sobeliPfS_iiE7SOBEL_Y];
	cvt.rn.f32.s32 	%f2, %r28;
	ld.shared.u32 	%r29, [_ZZ5sobeliPfS_iiE7SOBEL_X+4];
	cvt.rn.f32.s32 	%f3, %r29;
	ld.shared.u32 	%r30, [_ZZ5sobeliPfS_iiE7SOBEL_Y+4];
	cvt.rn.f32.s32 	%f4, %r30;
	ld.shared.u32 	%r31, [_ZZ5sobeliPfS_iiE7SOBEL_X+8];
	cvt.rn.f32.s32 	%f5, %r31;
	ld.shared.u32 	%r32, [_ZZ5sobeliPfS_iiE7SOBEL_Y+8];
	cvt.rn.f32.s32 	%f6, %r32;
	ld.shared.u32 	%r33, [_ZZ5sobeliPfS_iiE7SOBEL_X+12];
	cvt.rn.f32.s32 	%f7, %r33;
	ld.shared.u32 	%r34, [_ZZ5sobeliPfS_iiE7SOBEL_Y+12];
	cvt.rn.f32.s32 	%f8, %r34;
	ld.shared.u32 	%r35, [_ZZ5sobeliPfS_iiE7SOBEL_X+16];
	cvt.rn.f32.s32 	%f9, %r35;
	ld.shared.u32 	%r36, [_ZZ5sobeliPfS_iiE7SOBEL_Y+16];
	cvt.rn.f32.s32 	%f10, %r36;
	ld.shared.u32 	%r37, [_ZZ5sobeliPfS_iiE7SOBEL_X+20];
	cvt.rn.f32.s32 	%f11, %r37;
	ld.shared.u32 	%r38, [_ZZ5sobeliPfS_iiE7SOBEL_Y+20];
	cvt.rn.f32.s32 	%f12, %r38;
	ld.shared.u32 	%r39, [_ZZ5sobeliPfS_iiE7SOBEL_X+24];
	cvt.rn.f32.s32 	%f13, %r39;
	ld.shared.u32 	%r40, [_ZZ5sobeliPfS_iiE7SOBEL_Y+24];
	cvt.rn.f32.s32 	%f14, %r40;
	ld.shared.u32 	%r41, [_ZZ5sobeliPfS_iiE7SOBEL_X+28];
	cvt.rn.f32.s32 	%f15, %r41;
	ld.shared.u32 	%r42, [_ZZ5sobeliPfS_iiE7SOBEL_Y+28];
	cvt.rn.f32.s32 	%f16, %r42;
	ld.shared.u32 	%r43, [_ZZ5sobeliPfS_iiE7SOBEL_X+32];
	cvt.rn.f32.s32 	%f17, %r43;
	ld.shared.u32 	%r44, [_ZZ5sobeliPfS_iiE7SOBEL_Y+32];
	cvt.rn.f32.s32 	%f18, %r44;
	cvta.to.global.u64 	%rd2, %rd5;
$L__BB1_4:
	setp.ge.s32 	%p6, %r4, %r15;
	@%p6 bra 	$L__BB1_25;
	mul.lo.s32 	%r7, %r56, %r15;
	setp.gt.s32 	%p7, %r56, 0;
	setp.le.s32 	%p8, %r56, %r14;
	sub.s32 	%r8, %r7, %r15;
	and.pred  	%p1, %p7, %p8;
	add.s32 	%r45, %r56, 1;
	setp.gt.s32 	%p9, %r56, -2;
	setp.lt.s32 	%p10, %r45, %r14;
	and.pred  	%p2, %p9, %p10;
	not.pred 	%p21, %p1;
	cvt.s64.s32 	%rd8, %r8;
	cvt.s64.s32 	%rd17, %r7;
	mov.u32 	%r57, %r4;
$L__BB1_6:
	setp.gt.s32 	%p11, %r57, 0;
	setp.le.s32 	%p12, %r57, %r15;
	and.pred  	%p3, %p11, %p12;
	and.pred  	%p13, %p3, %p1;
	add.s32 	%r46, %r8, %r57;
	add.s32 	%r47, %r46, -1;
	mul.wide.s32 	%rd7, %r47, 4;
	add.s64 	%rd3, %rd1, %rd7;
	mov.f32 	%f70, 0f00000000;
	not.pred 	%p14, %p13;
	mov.f32 	%f71, %f70;
	@%p14 bra 	$L__BB1_8;
	ld.global.f32 	%f56, [%rd3];
	fma.rn.f32 	%f70, %f56, %f1, 0f00000000;
	fma.rn.f32 	%f71, %f56, %f2, 0f00000000;
$L__BB1_8:
	setp.gt.s32 	%p15, %r57, -1;
	setp.lt.s32 	%p16, %r57, %r15;
	and.pred  	%p17, %p15, %p16;
	and.pred  	%p18, %p17, %p1;
	not.pred 	%p19, %p18;
	@%p19 bra 	$L__BB1_10;
	ld.global.f32 	%f57, [%rd3+4];
	fma.rn.f32 	%f70, %f57, %f3, %f70;
	fma.rn.f32 	%f71, %f57, %f4, %f71;
$L__BB1_10:
	add.s32 	%r10, %r57, 1;
	setp.lt.s32 	%p20, %r57, -1;
	or.pred  	%p22, %p20, %p21;
	setp.ge.s32 	%p23, %r10, %r15;
	or.pred  	%p24, %p22, %p23;
	@%p24 bra 	$L__BB1_12;
	cvt.s64.s32 	%rd9, %r57;
	add.s64 	%rd10, %rd9, %rd8;
	shl.b64 	%rd11, %rd10, 2;
	add.s64 	%rd12, %rd1, %rd11;
	ld.global.f32 	%f58, [%rd12+4];
	fma.rn.f32 	%f70, %f58, %f5, %f70;
	fma.rn.f32 	%f71, %f58, %f6, %f71;
$L__BB1_12:
	setp.gt.s32 	%p25, %r56, -1;
	setp.lt.s32 	%p26, %r56, %r14;
	and.pred  	%p27, %p25, %p26;
	and.pred  	%p28, %p3, %p27;
	add.s32 	%r48, %r7, %r57;
	add.s32 	%r11, %r48, -1;
	not.pred 	%p29, %p28;
	@%p29 bra 	$L__BB1_14;
	mul.wide.s32 	%rd13, %r11, 4;
	add.s64 	%rd14, %rd1, %rd13;
	ld.global.f32 	%f59, [%rd14];
	fma.rn.f32 	%f70, %f59, %f7, %f70;
	fma.rn.f32 	%f71, %f59, %f8, %f71;
$L__BB1_14:
	setp.ge.s32 	%p30, %r57, %r15;
	setp.ge.s32 	%p31, %r56, %r14;
	or.b32  	%r49, %r56, %r57;
	setp.lt.s32 	%p32, %r49, 0;
	or.pred  	%p33, %p30, %p31;
	or.pred  	%p34, %p33, %p32;
	@%p34 bra 	$L__BB1_16;
	mul.wide.s32 	%rd15, %r11, 4;
	add.s64 	%rd16, %rd1, %rd15;
	ld.global.f32 	%f60, [%rd16+4];
	fma.rn.f32 	%f70, %f60, %f9, %f70;
	fma.rn.f32 	%f71, %f60, %f10, %f71;
$L__BB1_16:
	setp.ge.s32 	%p35, %r10, %r15;
	setp.lt.s32 	%p36, %r57, -1;
	setp.lt.s32 	%p37, %r56, 0;
	setp.ge.s32 	%p38, %r56, %r14;
	or.pred  	%p39, %p37, %p36;
	or.pred  	%p40, %p39, %p38;
	or.pred  	%p41, %p40, %p35;
	@%p41 bra 	$L__BB1_18;
	cvt.s64.s32 	%rd18, %r57;
	add.s64 	%rd19, %rd18, %rd17;
	shl.b64 	%rd20, %rd19, 2;
	add.s64 	%rd21, %rd1, %rd20;
	ld.global.f32 	%f61, [%rd21+4];
	fma.rn.f32 	%f70, %f61, %f11, %f70;
	fma.rn.f32 	%f71, %f61, %f12, %f71;
$L__BB1_18:
	and.pred  	%p42, %p3, %p2;
	add.s32 	%r50, %r11, %r15;
	mul.wide.s32 	%rd22, %r50, 4;
	add.s64 	%rd4, %rd1, %rd22;
	not.pred 	%p43, %p42;
	@%p43 bra 	$L__BB1_20;
	ld.global.f32 	%f62, [%rd4];
	fma.rn.f32 	%f70, %f62, %f13, %f70;
	fma.rn.f32 	%f71, %f62, %f14, %f71;
$L__BB1_20:
	setp.gt.s32 	%p44, %r57, -1;
	setp.lt.s32 	%p45, %r57, %r15;
	and.pred  	%p46, %p44, %p45;
	and.pred  	%p47, %p46, %p2;
	not.pred 	%p48, %p47;
	@%p48 bra 	$L__BB1_22;
	ld.global.f32 	%f63, [%rd4+4];
	fma.rn.f32 	%f70, %f63, %f15, %f70;
	fma.rn.f32 	%f71, %f63, %f16, %f71;
$L__BB1_22:
	setp.ge.s32 	%p49, %r10, %r15;
	setp.lt.s32 	%p50, %r57, -1;
	not.pred 	%p51, %p2;
	or.pred  	%p52, %p50, %p51;
	or.pred  	%p53, %p52, %p49;
	@%p53 bra 	$L__BB1_24;
	shl.b32 	%r51, %r15, 1;
	add.s32 	%r52, %r8, %r51;
	cvt.s64.s32 	%rd23, %r52;
	cvt.s64.s32 	%rd24, %r57;
	add.s64 	%rd25, %rd24, %rd23;
	shl.b64 	%rd26, %rd25, 2;
	add.s64 	%rd27, %rd1, %rd26;
	ld.global.f32 	%f64, [%rd27+4];
	fma.rn.f32 	%f70, %f64, %f17, %f70;
	fma.rn.f32 	%f71, %f64, %f18, %f71;
$L__BB1_24:
	mul.f32 	%f65, %f71, %f71;
	fma.rn.f32 	%f66, %f70, %f70, %f65;
	sqrt.rn.f32 	%f67, %f66;
	add.s32 	%r53, %r57, %r7;
	mul.wide.s32 	%rd28, %r53, 4;
	add.s64 	%rd29, %rd2, %rd28;
	st.global.f32 	[%rd29], %f67;
	add.s32 	%r57, %r57, %r5;
	setp.lt.s32 	%p54, %r57, %r15;
	@%p54 bra 	$L__BB1_6;
$L__BB1_25:
	mov.u32 	%r54, %ntid.x;
	mov.u32 	%r55, %nctaid.x;
	mad.lo.s32 	%r56, %r54, %r55, %r56;
	setp.lt.s32 	%p55, %r56, %r14;
	@%p55 bra 	$L__BB1_4;
$L__BB1_26:
	ret;

}
	// .globl	_Z14maximum_kerneliPfS_i
.visible .entry _Z14maximum_kerneliPfS_i(
	.param .u32 _Z14maximum_kerneliPfS_i_param_0,
	.param .u64 .ptr .align 1 _Z14maximum_kerneliPfS_i_param_1,
	.param .u64 .ptr .align 1 _Z14maximum_kerneliPfS_i_param_2,
	.param .u32 _Z14maximum_kerneliPfS_i_param_3
)
{
	.reg .pred 	%p<11>;
	.reg .b32 	%r<27>;
	.reg .b32 	%f<21>;
	.reg .b64 	%rd<7>;

	ld.param.u64 	%rd4, [_Z14maximum_kerneliPfS_i_param_1];
	ld.param.u64 	%rd3, [_Z14maximum_kerneliPfS_i_param_2];
	ld.param.u32 	%r11, [_Z14maximum_kerneliPfS_i_param_3];
	cvta.to.global.u64 	%rd1, %rd4;
	mov.u32 	%r12, %ctaid.x;
	mov.u32 	%r1, %ntid.x;
	mov.u32 	%r2, %tid.x;
	mad.lo.s32 	%r25, %r12, %r1, %r2;
	setp.ge.s32 	%p1, %r25, %r11;
	mov.f32 	%f20, 0fC47A0000;
	@%p1 bra 	$L__BB2_3;
	mov.u32 	%r13, %nctaid.x;
	mul.lo.s32 	%r4, %r1, %r13;
	cvta.to.global.u64 	%rd2, %rd3;
	mov.f32 	%f20, 0fC47A0000;
$L__BB2_2:
	mul.wide.s32 	%rd5, %r25, 4;
	add.s64 	%rd6, %rd2, %rd5;
	ld.global.f32 	%f7, [%rd6];
	max.f32 	%f20, %f20, %f7;
	add.s32 	%r25, %r25, %r4;
	setp.lt.s32 	%p2, %r25, %r11;
	@%p2 bra 	$L__BB2_2;
$L__BB2_3:
	mov.b32 	%r14, %f20;
	shfl.sync.down.b32	%r15|%p3, %r14, 16, 31, -1;
	mov.b32 	%f8, %r15;
	max.f32 	%f9, %f20, %f8;
	mov.b32 	%r16, %f9;
	shfl.sync.down.b32	%r17|%p4, %r16, 8, 31, -1;
	mov.b32 	%f10, %r17;
	max.f32 	%f11, %f9, %f10;
	mov.b32 	%r18, %f11;
	shfl.sync.down.b32	%r19|%p5, %r18, 4, 31, -1;
	mov.b32 	%f12, %r19;
	max.f32 	%f13, %f11, %f12;
	mov.b32 	%r20, %f13;
	shfl.sync.down.b32	%r21|%p6, %r20, 2, 31, -1;
	mov.b32 	%f14, %r21;
	max.f32 	%f15, %f13, %f14;
	mov.b32 	%r22, %f15;
	shfl.sync.down.b32	%r23|%p7, %r22, 1, 31, -1;
	mov.b32 	%f16, %r23;
	max.f32 	%f4, %f15, %f16;
	and.b32  	%r24, %r2, 31;
	setp.ne.s32 	%p8, %r24, 0;
	@%p8 bra 	$L__BB2_7;
	ld.global.u32 	%r26, [%rd1];
	mov.b32 	%f17, %r26;
	setp.leu.f32 	%p9, %f4, %f17;
	@%p9 bra 	$L__BB2_7;
	mov.b32 	%r8, %f4;
$L__BB2_6:
	atom.relaxed.global.cas.b32 	%r26, [%rd1], %r26, %r8;
	mov.b32 	%f18, %r26;
	setp.gt.f32 	%p10, %f4, %f18;
	@%p10 bra 	$L__BB2_6;
$L__BB2_7:
	ret;

}
	// .globl	_Z14minimum_kerneliPfS_i
.visible .entry _Z14minimum_kerneliPfS_i(
	.param .u32 _Z14minimum_kerneliPfS_i_param_0,
	.param .u64 .ptr .align 1 _Z14minimum_kerneliPfS_i_param_1,
	.param .u64 .ptr .align 1 _Z14minimum_kerneliPfS_i_param_2,
	.param .u32 _Z14minimum_kerneliPfS_i_param_3
)
{
	.reg .pred 	%p<11>;
	.reg .b32 	%r<27>;
	.reg .b32 	%f<21>;
	.reg .b64 	%rd<7>;

	ld.param.u64 	%rd4, [_Z14minimum_kerneliPfS_i_param_1];
	ld.param.u64 	%rd3, [_Z14minimum_kerneliPfS_i_param_2];
	ld.param.u32 	%r11, [_Z14minimum_kerneliPfS_i_param_3];
	cvta.to.global.u64 	%rd1, %rd4;
	mov.u32 	%r12, %ctaid.x;
	mov.u32 	%r1, %ntid.x;
	mov.u32 	%r2, %tid.x;
	mad.lo.s32 	%r25, %r12, %r1, %r2;
	setp.ge.s32 	%p1, %r25, %r11;
	mov.f32 	%f20, 0f447A0000;
	@%p1 bra 	$L__BB3_3;
	mov.u32 	%r13, %nctaid.x;
	mul.lo.s32 	%r4, %r1, %r13;
	cvta.to.global.u64 	%rd2, %rd3;
	mov.f32 	%f20, 0f447A0000;
$L__BB3_2:
	mul.wide.s32 	%rd5, %r25, 4;
	add.s64 	%rd6, %rd2, %rd5;
	ld.global.f32 	%f7, [%rd6];
	min.f32 	%f20, %f20, %f7;
	add.s32 	%r25, %r25, %r4;
	setp.lt.s32 	%p2, %r25, %r11;
	@%p2 bra 	$L__BB3_2;
$L__BB3_3:
	mov.b32 	%r14, %f20;
	shfl.sync.down.b32	%r15|%p3, %r14, 16, 31, -1;
	mov.b32 	%f8, %r15;
	min.f32 	%f9, %f20, %f8;
	mov.b32 	%r16, %f9;
	shfl.sync.down.b32	%r17|%p4, %r16, 8, 31, -1;
	mov.b32 	%f10, %r17;
	min.f32 	%f11, %f9, %f10;
	mov.b32 	%r18, %f11;
	shfl.sync.down.b32	%r19|%p5, %r18, 4, 31, -1;
	mov.b32 	%f12, %r19;
	min.f32 	%f13, %f11, %f12;
	mov.b32 	%r20, %f13;
	shfl.sync.down.b32	%r21|%p6, %r20, 2, 31, -1;
	mov.b32 	%f14, %r21;
	min.f32 	%f15, %f13, %f14;
	mov.b32 	%r22, %f15;
	shfl.sync.down.b32	%r23|%p7, %r22, 1, 31, -1;
	mov.b32 	%f16, %r23;
	min.f32 	%f4, %f15, %f16;
	and.b32  	%r24, %r2, 31;
	setp.ne.s32 	%p8, %r24, 0;
	@%p8 bra 	$L__BB3_7;
	ld.global.u32 	%r26, [%rd1];
	mov.b32 	%f17, %r26;
	setp.geu.f32 	%p9, %f4, %f17;
	@%p9 bra 	$L__BB3_7;
	mov.b32 	%r8, %f4;
$L__BB3_6:
	atom.relaxed.global.cas.b32 	%r26, [%rd1], %r26, %r8;
	mov.b32 	%f18, %r26;
	setp.lt.f32 	%p10, %f4, %f18;
	@%p10 bra 	$L__BB3_6;
$L__BB3_7:
	ret;

}
	// .globl	_Z6extendiPfS_S_S_i
.visible .entry _Z6extendiPfS_S_S_i(
	.param .u32 _Z6extendiPfS_S_S_i_param_0,
	.param .u64 .ptr .align 1 _Z6extendiPfS_S_S_i_param_1,
	.param .u64 .ptr .align 1 _Z6extendiPfS_S_S_i_param_2,
	.param .u64 .ptr .align 1 _Z6extendiPfS_S_S_i_param_3,
	.param .u64 .ptr .align 1 _Z6extendiPfS_S_S_i_param_4,
	.param .u32 _Z6extendiPfS_S_S_i_param_5
)
{
	.reg .pred 	%p<4>;
	.reg .b32 	%r<11>;
	.reg .b32 	%f<9>;
	.reg .b64 	%rd<12>;

	ld.param.u64 	%rd5, [_Z6extendiPfS_S_S_i_param_1];
	ld.param.u64 	%rd6, [_Z6extendiPfS_S_S_i_param_2];
	ld.param.u64 	%rd7, [_Z6extendiPfS_S_S_i_param_3];
	ld.param.u64 	%rd8, [_Z6extendiPfS_S_S_i_param_4];
	ld.param.u32 	%r6, [_Z6extendiPfS_S_S_i_param_5];
	mov.u32 	%r7, %ctaid.x;
	mov.u32 	%r1, %ntid.x;
	mov.u32 	%r8, %tid.x;
	mad.lo.s32 	%r10, %r7, %r1, %r8;
	setp.ge.s32 	%p1, %r10, %r6;
	@%p1 bra 	$L__BB4_3;
	mov.u32 	%r9, %nctaid.x;
	mul.lo.s32 	%r3, %r1, %r9;
	cvta.to.global.u64 	%rd1, %rd6;
	cvta.to.global.u64 	%rd2, %rd7;
	cvta.to.global.u64 	%rd3, %rd8;
	cvta.to.global.u64 	%rd4, %rd5;
$L__BB4_2:
	mul.wide.s32 	%rd9, %r10, 4;
	add.s64 	%rd10, %rd1, %rd9;
	ld.global.f32 	%f1, [%rd10];
	ld.global.f32 	%f2, [%rd2];
	sub.f32 	%f3, %f1, %f2;
	mul.f32 	%f4, %f3, 0f40A00000;
	ld.global.f32 	%f5, [%rd3];
	sub.f32 	%f6, %f5, %f2;
	div.rn.f32 	%f7, %f4, %f6;
	setp.gt.f32 	%p2, %f7, 0f3F800000;
	selp.f32 	%f8, 0f3F800000, %f7, %p2;
	add.s64 	%rd11, %rd4, %rd9;
	st.global.f32 	[%rd11], %f8;
	add.s32 	%r10, %r10, %r3;
	setp.lt.s32 	%p3, %r10, %r6;
	@%p3 bra 	$L__BB4_2;
$L__BB4_3:
	ret;

}
	// .globl	_Z9unsharpeniPfS_S_fi
.visible .entry _Z9unsharpeniPfS_S_fi(
	.param .u32 _Z9unsharpeniPfS_S_fi_param_0,
	.param .u64 .ptr .align 1 _Z9unsharpeniPfS_S_fi_param_1,
	.param .u64 .ptr .align 1 _Z9unsharpeniPfS_S_fi_param_2,
	.param .u64 .ptr .align 1 _Z9unsharpeniPfS_S_fi_param_3,
	.param .f32 _Z9unsharpeniPfS_S_fi_param_4,
	.param .u32 _Z9unsharpeniPfS_S_fi_param_5
)
{
	.reg .pred 	%p<5>;
	.reg .b32 	%r<11>;
	.reg .b32 	%f<10>;
	.reg .b64 	%rd<11>;

	ld.param.u64 	%rd4, [_Z9unsharpeniPfS_S_fi_param_1];
	ld.param.u64 	%rd5, [_Z9unsharpeniPfS_S_fi_param_2];
	ld.param.u64 	%rd6, [_Z9unsharpeniPfS_S_fi_param_3];
	ld.param.f32 	%f2, [_Z9unsharpeniPfS_S_fi_param_4];
	ld.param.u32 	%r6, [_Z9unsharpeniPfS_S_fi_param_5];
	mov.u32 	%r7, %ctaid.x;
	mov.u32 	%r1, %ntid.x;
	mov.u32 	%r8, %tid.x;
	mad.lo.s32 	%r10, %r7, %r1, %r8;
	setp.ge.s32 	%p1, %r10, %r6;
	@%p1 bra 	$L__BB5_3;
	add.f32 	%f1, %f2, 0f3F800000;
	mov.u32 	%r9, %nctaid.x;
	mul.lo.s32 	%r3, %r1, %r9;
	cvta.to.global.u64 	%rd1, %rd5;
	cvta.to.global.u64 	%rd2, %rd6;
	cvta.to.global.u64 	%rd3, %rd4;
$L__BB5_2:
	mul.wide.s32 	%rd7, %r10, 4;
	add.s64 	%rd8, %rd1, %rd7;
	ld.global.f32 	%f3, [%rd8];
	mul.f32 	%f4, %f1, %f3;
	add.s64 	%rd9, %rd2, %rd7;
	ld.global.f32 	%f5, [%rd9];
	mul.f32 	%f6, %f2, %f5;
	sub.f32 	%f7, %f4, %f6;
	setp.gt.f32 	%p2, %f7, 0f3F800000;
	selp.f32 	%f8, 0f3F800000, %f7, %p2;
	setp.lt.f32 	%p3, %f8, 0f00000000;
	selp.f32 	%f9, 0f00000000, %f8, %p3;
	add.s64 	%rd10, %rd3, %rd7;
	st.global.f32 	[%rd10], %f9;
	add.s32 	%r10, %r10, %r3;
	setp.lt.s32 	%p4, %r10, %r6;
	@%p4 bra 	$L__BB5_2;
$L__BB5_3:
	ret;

}
	// .globl	_Z7combineiPfS_S_S_i
.visible .entry _Z7combineiPfS_S_S_i(
	.param .u32 _Z7combineiPfS_S_S_i_param_0,
	.param .u64 .ptr .align 1 _Z7combineiPfS_S_S_i_param_1,
	.param .u64 .ptr .align 1 _Z7combineiPfS_S_S_i_param_2,
	.param .u64 .ptr .align 1 _Z7combineiPfS_S_S_i_param_3,
	.param .u64 .ptr .align 1 _Z7combineiPfS_S_S_i_param_4,
	.param .u32 _Z7combineiPfS_S_S_i_param_5
)
{
	.reg .pred 	%p<3>;
	.reg .b32 	%r<11>;
	.reg .b32 	%f<8>;
	.reg .b64 	%rd<14>;

	ld.param.u64 	%rd5, [_Z7combineiPfS_S_S_i_param_1];
	ld.param.u64 	%rd6, [_Z7combineiPfS_S_S_i_param_2];
	ld.param.u64 	%rd7, [_Z7combineiPfS_S_S_i_param_3];
	ld.param.u64 	%rd8, [_Z7combineiPfS_S_S_i_param_4];
	ld.param.u32 	%r6, [_Z7combineiPfS_S_S_i_param_5];
	mov.u32 	%r7, %ctaid.x;
	mov.u32 	%r1, %ntid.x;
	mov.u32 	%r8, %tid.x;
	mad.lo.s32 	%r10, %r7, %r1, %r8;
	setp.ge.s32 	%p1, %r10, %r6;
	@%p1 bra 	$L__BB6_3;
	mov.u32 	%r9, %nctaid.x;
	mul.lo.s32 	%r3, %r1, %r9;
	cvta.to.global.u64 	%rd1, %rd6;
	cvta.to.global.u64 	%rd2, %rd8;
	cvta.to.global.u64 	%rd3, %rd7;
	cvta.to.global.u64 	%rd4, %rd5;
$L__BB6_2:
	mul.wide.s32 	%rd9, %r10, 4;
	add.s64 	%rd10, %rd1, %rd9;
	ld.global.f32 	%f1, [%rd10];
	add.s64 	%rd11, %rd2, %rd9;
	ld.global.f32 	%f2, [%rd11];
	add.s64 	%rd12, %rd3, %rd9;
	ld.global.f32 	%f3, [%rd12];
	mov.f32 	%f4, 0f3F800000;
	sub.f32 	%f5, %f4, %f2;
	mul.f32 	%f6, %f3, %f5;
	fma.rn.f32 	%f7, %f1, %f2, %f6;
	add.s64 	%rd13, %rd4, %rd9;
	st.global.f32 	[%rd13], %f7;
	add.s32 	%r10, %r10, %r3;
	setp.lt.s32 	%p2, %r10, %r6;
	@%p2 bra 	$L__BB6_2;
$L__BB6_3:
	ret;

}
	// .globl	_Z11reset_imageiPfi
.visible .entry _Z11reset_imageiPfi(
	.param .u32 _Z11reset_imageiPfi_param_0,
	.param .u64 .ptr .align 1 _Z11reset_imageiPfi_param_1,
	.param .u32 _Z11reset_imageiPfi_param_2
)
{
	.reg .pred 	%p<3>;
	.reg .b32 	%r<12>;
	.reg .b64 	%rd<5>;

	ld.param.u64 	%rd2, [_Z11reset_imageiPfi_param_1];
	ld.param.u32 	%r6, [_Z11reset_imageiPfi_param_2];
	mov.u32 	%r7, %ctaid.x;
	mov.u32 	%r1, %ntid.x;
	mov.u32 	%r8, %tid.x;
	mad.lo.s32 	%r11, %r7, %r1, %r8;
	setp.ge.s32 	%p1, %r11, %r6;
	@%p1 bra 	$L__BB7_3;
	mov.u32 	%r9, %nctaid.x;
	mul.lo.s32 	%r3, %r1, %r9;
	cvta.to.global.u64 	%rd1, %rd2;
$L__BB7_2:
	mul.wide.s32 	%rd3, %r11, 4;
	add.s64 	%rd4, %rd1, %rd3;
	mov.b32 	%r10, 0;
	st.global.u32 	[%rd4], %r10;
	add.s32 	%r11, %r11, %r3;
	setp.lt.s32 	%p2, %r11, %r6;
	@%p2 bra 	$L__BB7_2;
$L__BB7_3:
	ret;

}


// ===== COMPILED SASS (sm_100) =====

	.target	sm_100

	.elftype	@"ET_EXEC"


//--------------------- .note.nv.tkinfo           --------------------------
	.section	.note.nv.tkinfo,"",@"SHT_NOTE"
	.sectionflags	@"SHF_NOTE_NV_TKINFO"
	.tkinfo
        /*0018*/ 	.word	0x00000002
        /*0030*/ 	.string	""
        /*0030*/ 	.string	"ptxas"
        /*0030*/ 	.string	"Cuda compilation tools, release 13.0, V13.0.88"
        /*0030*/ 	.string	"Build cuda_13.0.r13.0/compiler.36424714_0"
        /*0030*/ 	.string	"-arch sm_100 -m 64 "



//--------------------- .note.nv.cuinfo           --------------------------
	.section	.note.nv.cuinfo,"",@"SHT_NOTE"
	.sectionflags	@"SHF_NOTE_NV_CUINFO"
        /*0018*/ 	.short	0x0002
        /*001a*/ 	.short	0x0064
        /*001c*/ 	.short	0x0082
	.zero		2


//--------------------- .nv.info                  --------------------------
	.section	.nv.info,"",@"SHT_CUDA_INFO"
	.align	4


	//----- nvinfo : EIATTR_REGCOUNT
	.align		4
        /*0000*/ 	.byte	0x04, 0x2f
        /*0002*/ 	.short	(.L_1 - .L_0)
	.align		4
.L_0:
        /*0004*/ 	.word	index@(_Z13gaussian_bluriPfS_S_iii)
        /*0008*/ 	.word	0x00000020


	//----- nvinfo : EIATTR_FRAME_SIZE
	.align		4
.L_1:
        /*000c*/ 	.byte	0x04, 0x11
        /*000e*/ 	.short	(.L_3 - .L_2)
	.align		4
.L_2:
        /*0010*/ 	.word	index@(_Z13gaussian_bluriPfS_S_iii)
        /*0014*/ 	.word	0x00000000


	//----- nvinfo : EIATTR_REGCOUNT
	.align		4
.L_3:
        /*0018*/ 	.byte	0x04, 0x2f
        /*001a*/ 	.short	(.L_5 - .L_4)
	.align		4
.L_4:
        /*001c*/ 	.word	index@(_Z5sobeliPfS_ii)
        /*0020*/ 	.word	0x00000028


	//----- nvinfo : EIATTR_FRAME_SIZE
	.align		4
.L_5:
        /*0024*/ 	.byte	0x04, 0x11
        /*0026*/ 	.short	(.L_7 - .L_6)
	.align		4
.L_6:
        /*0028*/ 	.word	index@($__internal_1_$__cuda_sm20_sqrt_rn_f32_slowpath)
        /*002c*/ 	.word	0x00000000


	//----- nvinfo : EIATTR_FRAME_SIZE
	.align		4
.L_7:
        /*0030*/ 	.byte	0x04, 0x11
        /*0032*/ 	.short	(.L_9 - .L_8)
	.align		4
.L_8:
        /*0034*/ 	.word	index@(_Z5sobeliPfS_ii)
        /*0038*/ 	.word	0x00000000


	//----- nvinfo : EIATTR_REGCOUNT
	.align		4
.L_9:
        /*003c*/ 	.byte	0x04, 0x2f
        /*003e*/ 	.short	(.L_11 - .L_10)
	.align		4
.L_10:
        /*0040*/ 	.word	index@(_Z14maximum_kerneliPfS_i)
        /*0044*/ 	.word	0x0000000b


	//----- nvinfo : EIATTR_FRAME_SIZE
	.align		4
.L_11:
        /*0048*/ 	.byte	0x04, 0x11
        /*004a*/ 	.short	(.L_13 - .L_12)
	.align		4
.L_12:
        /*004c*/ 	.word	index@(_Z14maximum_kerneliPfS_i)
        /*0050*/ 	.word	0x00000000


	//----- nvinfo : EIATTR_REGCOUNT
	.align		4
.L_13:
        /*0054*/ 	.byte	0x04, 0x2f
        /*0056*/ 	.short	(.L_15 - .L_14)
	.align		4
.L_14:
        /*0058*/ 	.word	index@(_Z14minimum_kerneliPfS_i)
        /*005c*/ 	.word	0x0000000b


	//----- nvinfo : EIATTR_FRAME_SIZE
	.align		4
.L_15:
        /*0060*/ 	.byte	0x04, 0x11
        /*0062*/ 	.short	(.L_17 - .L_16)
	.align		4
.L_16:
        /*0064*/ 	.word	index@(_Z14minimum_kerneliPfS_i)
        /*0068*/ 	.word	0x00000000


	//----- nvinfo : EIATTR_REGCOUNT
	.align		4
.L_17:
        /*006c*/ 	.byte	0x04, 0x2f
        /*006e*/ 	.short	(.L_19 - .L_18)
	.align		4
.L_18:
        /*0070*/ 	.word	index@(_Z6extendiPfS_S_S_i)
        /*0074*/ 	.word	0x00000016


	//----- nvinfo : EIATTR_FRAME_SIZE
	.align		4
.L_19:
        /*0078*/ 	.byte	0x04, 0x11
        /*007a*/ 	.short	(.L_21 - .L_20)
	.align		4
.L_20:
        /*007c*/ 	.word	index@($__internal_0_$__cuda_sm3x_div_rn_noftz_f32_slowpath)
        /*0080*/ 	.word	0x00000000


	//----- nvinfo : EIATTR_FRAME_SIZE
	.align		4
.L_21:
        /*0084*/ 	.byte	0x04, 0x11
        /*0086*/ 	.short	(.L_23 - .L_22)
	.align		4
.L_22:
        /*0088*/ 	.word	index@(_Z6extendiPfS_S_S_i)
        /*008c*/ 	.word	0x00000000


	//----- nvinfo : EIATTR_REGCOUNT
	.align		4
.L_23:
        /*0090*/ 	.byte	0x04, 0x2f
        /*0092*/ 	.short	(.L_25 - .L_24)
	.align		4
.L_24:
        /*0094*/ 	.word	index@(_Z9unsharpeniPfS_S_fi)
        /*0098*/ 	.word	0x00000016


	//----- nvinfo : EIATTR_FRAME_SIZE
	.align		4
.L_25:
        /*009c*/ 	.byte	0x04, 0x11
        /*009e*/ 	.short	(.L_27 - .L_26)
	.align		4
.L_26:
        /*00a0*/ 	.word	index@(_Z9unsharpeniPfS_S_fi)
        /*00a4*/ 	.word	0x00000000


	//----- nvinfo : EIATTR_REGCOUNT
	.align		4
.L_27:
        /*00a8*/ 	.byte	0x04, 0x2f
        /*00aa*/ 	.short	(.L_29 - .L_28)
	.align		4
.L_28:
        /*00ac*/ 	.word	index@(_Z7combineiPfS_S_S_i)
        /*00b0*/ 	.word	0x00000018


	//----- nvinfo : EIATTR_FRAME_SIZE
	.align		4
.L_29:
        /*00b4*/ 	.byte	0x04, 0x11
        /*00b6*/ 	.short	(.L_31 - .L_30)
	.align		4
.L_30:
        /*00b8*/ 	.word	index@(_Z7combineiPfS_S_S_i)
        /*00bc*/ 	.word	0x00000000


	//----- nvinfo : EIATTR_REGCOUNT
	.align		4
.L_31:
        /*00c0*/ 	.byte	0x04, 0x2f
        /*00c2*/ 	.short	(.L_33 - .L_32)
	.align		4
.L_32:
        /*00c4*/ 	.word	index@(_Z11reset_imageiPfi)
        /*00c8*/ 	.word	0x0000000a


	//----- nvinfo : EIATTR_FRAME_SIZE
	.align		4
.L_33:
        /*00cc*/ 	.byte	0x04, 0x11
        /*00ce*/ 	.short	(.L_35 - .L_34)
	.align		4
.L_34:
        /*00d0*/ 	.word	index@(_Z11reset_imageiPfi)
        /*00d4*/ 	.word	0x00000000


	//----- nvinfo : EIATTR_MIN_STACK_SIZE
	.align		4
.L_35:
        /*00d8*/ 	.byte	0x04, 0x12
        /*00da*/ 	.short	(.L_37 - .L_36)
	.align		4
.L_36:
        /*00dc*/ 	.word	index@(_Z11reset_imageiPfi)
        /*00e0*/ 	.word	0x00000000


	//----- nvinfo : EIATTR_MIN_STACK_SIZE
	.align		4
.L_37:
        /*00e4*/ 	.byte	0x04, 0x12
        /*00e6*/ 	.short	(.L_39 - .L_38)
	.align		4
.L_38:
        /*00e8*/ 	.word	index@(_Z7combineiPfS_S_S_i)
        /*00ec*/ 	.word	0x00000000


	//----- nvinfo : EIATTR_MIN_STACK_SIZE
	.align		4
.L_39:
        /*00f0*/ 	.byte	0x04, 0x12
        /*00f2*/ 	.short	(.L_41 - .L_40)
	.align		4
.L_40:
        /*00f4*/ 	.word	index@(_Z9unsharpeniPfS_S_fi)
        /*00f8*/ 	.word	0x00000000


	//----- nvinfo : EIATTR_MIN_STACK_SIZE
	.align		4
.L_41:
        /*00fc*/ 	.byte	0x04, 0x12
        /*00fe*/ 	.short	(.L_43 - .L_42)
	.align		4
.L_42:
        /*0100*/ 	.word	index@(_Z6extendiPfS_S_S_i)
        /*0104*/ 	.word	0x00000000


	//----- nvinfo : EIATTR_MIN_STACK_SIZE
	.align		4
.L_43:
        /*0108*/ 	.byte	0x04, 0x12
        /*010a*/ 	.short	(.L_45 - .L_44)
	.align		4
.L_44:
        /*010c*/ 	.word	index@(_Z14minimum_kerneliPfS_i)
        /*0110*/ 	.word	0x00000000


	//----- nvinfo : EIATTR_MIN_STACK_SIZE
	.align		4
.L_45:
        /*0114*/ 	.byte	0x04, 0x12
        /*0116*/ 	.short	(.L_47 - .L_46)
	.align		4
.L_46:
        /*0118*/ 	.word	index@(_Z14maximum_kerneliPfS_i)
        /*011c*/ 	.word	0x00000000


	//----- nvinfo : EIATTR_MIN_STACK_SIZE
	.align		4
.L_47:
        /*0120*/ 	.byte	0x04, 0x12
        /*0122*/ 	.short	(.L_49 - .L_48)
	.align		4
.L_48:
        /*0124*/ 	.word	index@(_Z5sobeliPfS_ii)
        /*0128*/ 	.word	0x00000000


	//----- nvinfo : EIATTR_MIN_STACK_SIZE
	.align		4
.L_49:
        /*012c*/ 	.byte	0x04, 0x12
        /*012e*/ 	.short	(.L_51 - .L_50)
	.align		4
.L_50:
        /*0130*/ 	.word	index@(_Z13gaussian_bluriPfS_S_iii)
        /*0134*/ 	.word	0x00000000
.L_51:


//--------------------- .nv.compat                --------------------------
	.section	.nv.compat,"",@"SHT_CUDA_COMPAT_INFO"
	.align	4
        /*0000*/ 	.byte	0x02, 0x09, 0x00, 0x00, 0x02, 0x02, 0x01, 0x00, 0x02, 0x05, 0x05, 0x00, 0x03, 0x07, 0x01, 0x01
        /*0010*/ 	.byte	0x02, 0x03, 0x00, 0x00, 0x02, 0x06, 0x01, 0x00, 0x04, 0x0b, 0x08, 0x00, 0x01, 0x00, 0x00, 0x00
        /*0020*/ 	.byte	0x00, 0x00, 0x00, 0x00


//--------------------- .nv.info._Z11reset_imageiPfi --------------------------
	.section	.nv.info._Z11reset_imageiPfi,"",@"SHT_CUDA_INFO"
	.sectionflags	@""
	.align	4


	//----- nvinfo : EIATTR_CUDA_API_VERSION
	.align		4
        /*0000*/ 	.byte	0x04, 0x37
        /*0002*/ 	.short	(.L_53 - .L_52)
.L_52:
        /*0004*/ 	.word	0x00000082


	//----- nvinfo : EIATTR_KPARAM_INFO
	.align		4
.L_53:
        /*0008*/ 	.byte	0x04, 0x17
        /*000a*/ 	.short	(.L_55 - .L_54)
.L_54:
        /*000c*/ 	.word	0x00000000
        /*0010*/ 	.short	0x0002
        /*0012*/ 	.short	0x0010
        /*0014*/ 	.byte	0x00, 0xf0, 0x11, 0x00


	//----- nvinfo : EIATTR_KPARAM_INFO
	.align		4
.L_55:
        /*0018*/ 	.byte	0x04, 0x17
        /*001a*/ 	.short	(.L_57 - .L_56)
.L_56:
        /*001c*/ 	.word	0x00000000
        /*0020*/ 	.short	0x0001
        /*0022*/ 	.short	0x0008
        /*0024*/ 	.byte	0x00, 0xf5, 0x21, 0x00


	//----- nvinfo : EIATTR_KPARAM_INFO
	.align		4
.L_57:
        /*0028*/ 	.byte	0x04, 0x17
        /*002a*/ 	.short	(.L_59 - .L_58)
.L_58:
        /*002c*/ 	.word	0x00000000
        /*0030*/ 	.short	0x0000
        /*0032*/ 	.short	0x0000
        /*0034*/ 	.byte	0x00, 0xf0, 0x11, 0x00


	//----- nvinfo : EIATTR_SPARSE_MMA_MASK
	.align		4
.L_59:
        /*0038*/ 	.byte	0x03, 0x50
        /*003a*/ 	.short	0x0000


	//----- nvinfo : EIATTR_MAXREG_COUNT
	.align		4
        /*003c*/ 	.byte	0x03, 0x1b
        /*003e*/ 	.short	0x00ff


	//----- nvinfo : EIATTR_MERCURY_ISA_VERSION
	.align		4
        /*0040*/ 	.byte	0x03, 0x5f
        /*0042*/ 	.short	0x0101


	//----- nvinfo : EIATTR_VRC_CTA_INIT_COUNT
	.align		4
        /*0044*/ 	.byte	0x02, 0x4a
	.zero		1
	.zero		1


	//----- nvinfo : EIATTR_EXIT_INSTR_OFFSETS
	.align		4
        /*0048*/ 	.byte	0x04, 0x1c
        /*004a*/ 	.short	(.L_61 - .L_60)


	//   ....[0]....
.L_60:
        /*004c*/ 	.word	0x00000070


	//   ....[1]....
        /*0050*/ 	.word	0x00000110


	//----- nvinfo : EIATTR_CRS_STACK_SIZE
	.align		4
.L_61:
        /*0054*/ 	.byte	0x04, 0x1e
        /*0056*/ 	.short	(.L_63 - .L_62)
.L_62:
        /*0058*/ 	.word	0x00000000


	//----- nvinfo : EIATTR_CBANK_PARAM_SIZE
	.align		4
.L_63:
        /*005c*/ 	.byte	0x03, 0x19
        /*005e*/ 	.short	0x0014


	//----- nvinfo : EIATTR_PARAM_CBANK
	.align		4
        /*0060*/ 	.byte	0x04, 0x0a
        /*0062*/ 	.short	(.L_65 - .L_64)
	.align		4
.L_64:
        /*0064*/ 	.word	index@(.nv.constant0._Z11reset_imageiPfi)
        /*0068*/ 	.short	0x0380
        /*006a*/ 	.short	0x0014


	//----- nvinfo : EIATTR_SW_WAR
	.align		4
.L_65:
        /*006c*/ 	.byte	0x04, 0x36
        /*006e*/ 	.short	(.L_67 - .L_66)
.L_66:
        /*0070*/ 	.word	0x00000008
.L_67:


//--------------------- .nv.info._Z7combineiPfS_S_S_i --------------------------
	.section	.nv.info._Z7combineiPfS_S_S_i,"",@"SHT_CUDA_INFO"
	.sectionflags	@""
	.align	4


	//----- nvinfo : EIATTR_CUDA_API_VERSION
	.align		4
        /*0000*/ 	.byte	0x04, 0x37
        /*0002*/ 	.short	(.L_69 - .L_68)
.L_68:
        /*0004*/ 	.word	0x00000082


	//----- nvinfo : EIATTR_KPARAM_INFO
	.align		4
.L_69:
        /*0008*/ 	.byte	0x04, 0x17
        /*000a*/ 	.short	(.L_71 - .L_70)
.L_70:
        /*000c*/ 	.word	0x00000000
        /*0010*/ 	.short	0x0005
        /*0012*/ 	.short	0x0028
        /*0014*/ 	.byte	0x00, 0xf0, 0x11, 0x00


	//----- nvinfo : EIATTR_KPARAM_INFO
	.align		4
.L_71:
        /*0018*/ 	.byte	0x04, 0x17
        /*001a*/ 	.short	(.L_73 - .L_72)
.L_72:
        /*001c*/ 	.word	0x00000000
        /*0020*/ 	.short	0x0004
        /*0022*/ 	.short	0x0020
        /*0024*/ 	.byte	0x00, 0xf5, 0x21, 0x00


	//----- nvinfo : EIATTR_KPARAM_INFO
	.align		4
.L_73:
        /*0028*/ 	.byte	0x04, 0x17
        /*002a*/ 	.short	(.L_75 - .L_74)
.L_74:
        /*002c*/ 	.word	0x00000000
        /*0030*/ 	.short	0x0003
        /*0032*/ 	.short	0x0018
        /*0034*/ 	.byte	0x00, 0xf5, 0x21, 0x00


	//----- nvinfo : EIATTR_KPARAM_INFO
	.align		4
.L_75:
        /*0038*/ 	.byte	0x04, 0x17
        /*003a*/ 	.short	(.L_77 - .L_76)
.L_76:
        /*003c*/ 	.word	0x00000000
        /*0040*/ 	.short	0x0002
        /*0042*/ 	.short	0x0010
        /*0044*/ 	.byte	0x00, 0xf5, 0x21, 0x00


	//----- nvinfo : EIATTR_KPARAM_INFO
	.align		4
.L_77:
        /*0048*/ 	.byte	0x04, 0x17
        /*004a*/ 	.short	(.L_79 - .L_78)
.L_78:
        /*004c*/ 	.word	0x00000000
        /*0050*/ 	.short	0x0001
        /*0052*/ 	.short	0x0008
        /*0054*/ 	.byte	0x00, 0xf5, 0x21, 0x00


	//----- nvinfo : EIATTR_KPARAM_INFO
	.align		4
.L_79:
        /*0058*/ 	.byte	0x04, 0x17
        /*005a*/ 	.short	(.L_81 - .L_80)
.L_80:
        /*005c*/ 	.word	0x00000000
        /*0060*/ 	.short	0x0000
        /*0062*/ 	.short	0x0000
        /*0064*/ 	.byte	0x00, 0xf0, 0x11, 0x00


	//----- nvinfo : EIATTR_SPARSE_MMA_MASK
	.align		4
.L_81:
        /*0068*/ 	.byte	0x03, 0x50
        /*006a*/ 	.short	0x0000


	//----- nvinfo : EIATTR_MAXREG_COUNT
	.align		4
        /*006c*/ 	.byte	0x03, 0x1b
        /*006e*/ 	.short	0x00ff


	//----- nvinfo : EIATTR_MERCURY_ISA_VERSION
	.align		4
        /*0070*/ 	.byte	0x03, 0x5f
        /*0072*/ 	.short	0x0101


	//----- nvinfo : EIATTR_VRC_CTA_INIT_COUNT
	.align		4
        /*0074*/ 	.byte	0x02, 0x4a
	.zero		1
	.zero		1


	//----- nvinfo : EIATTR_EXIT_INSTR_OFFSETS
	.align		4
        /*0078*/ 	.byte	0x04, 0x1c
        /*007a*/ 	.short	(.L_83 - .L_82)


	//   ....[0]....
.L_82:
        /*007c*/ 	.word	0x00000070


	//   ....[1]....
        /*0080*/ 	.word	0x000001d0


	//----- nvinfo : EIATTR_CRS_STACK_SIZE
	.align		4
.L_83:
        /*0084*/ 	.byte	0x04, 0x1e
        /*0086*/ 	.short	(.L_85 - .L_84)
.L_84:
        /*0088*/ 	.word	0x00000000


	//----- nvinfo : EIATTR_CBANK_PARAM_SIZE
	.align		4
.L_85:
        /*008c*/ 	.byte	0x03, 0x19
        /*008e*/ 	.short	0x002c


	//----- nvinfo : EIATTR_PARAM_CBANK
	.align		4
        /*0090*/ 	.byte	0x04, 0x0a
        /*0092*/ 	.short	(.L_87 - .L_86)
	.align		4
.L_86:
        /*0094*/ 	.word	index@(.nv.constant0._Z7combineiPfS_S_S_i)
        /*0098*/ 	.short	0x0380
        /*009a*/ 	.short	0x002c


	//----- nvinfo : EIATTR_SW_WAR
	.align		4
.L_87:
        /*009c*/ 	.byte	0x04, 0x36
        /*009e*/ 	.short	(.L_89 - .L_88)
.L_88:
        /*00a0*/ 	.word	0x00000008
.L_89:


//--------------------- .nv.info._Z9unsharpeniPfS_S_fi --------------------------
	.section	.nv.info._Z9unsharpeniPfS_S_fi,"",@"SHT_CUDA_INFO"
	.sectionflags	@""
	.align	4


	//----- nvinfo : EIATTR_CUDA_API_VERSION
	.align		4
        /*0000*/ 	.byte	0x04, 0x37
        /*0002*/ 	.short	(.L_91 - .L_90)
.L_90:
        /*0004*/ 	.word	0x00000082


	//----- nvinfo : EIATTR_KPARAM_INFO
	.align		4
.L_91:
        /*0008*/ 	.byte	0x04, 0x17
        /*000a*/ 	.short	(.L_93 - .L_92)
.L_92:
        /*000c*/ 	.word	0x00000000
        /*0010*/ 	.short	0x0005
        /*0012*/ 	.short	0x0024
        /*0014*/ 	.byte	0x00, 0xf0, 0x11, 0x00


	//----- nvinfo : EIATTR_KPARAM_INFO
	.align		4
.L_93:
        /*0018*/ 	.byte	0x04, 0x17
        /*001a*/ 	.short	(.L_95 - .L_94)
.L_94:
        /*001c*/ 	.word	0x00000000
        /*0020*/ 	.short	0x0004
        /*0022*/ 	.short	0x0020
        /*0024*/ 	.byte	0x00, 0xf0, 0x11, 0x00


	//----- nvinfo : EIATTR_KPARAM_INFO
	.align		4
.L_95:
        /*0028*/ 	.byte	0x04, 0x17
        /*002a*/ 	.short	(.L_97 - .L_96)
.L_96:
        /*002c*/ 	.word	0x00000000
        /*0030*/ 	.short	0x0003
        /*0032*/ 	.short	0x0018
        /*0034*/ 	.byte	0x00, 0xf5, 0x21, 0x00


	//----- nvinfo : EIATTR_KPARAM_INFO
	.align		4
.L_97:
        /*0038*/ 	.byte	0x04, 0x17
        /*003a*/ 	.short	(.L_99 - .L_98)
.L_98:
        /*003c*/ 	.word	0x00000000
        /*0040*/ 	.short	0x0002
        /*0042*/ 	.short	0x0010
        /*0044*/ 	.byte	0x00, 0xf5, 0x21, 0x00


	//----- nvinfo : EIATTR_KPARAM_INFO
	.align		4
.L_99:
        /*0048*/ 	.byte	0x04, 0x17
        /*004a*/ 	.short	(.L_101 - .L_100)
.L_100:
        /*004c*/ 	.word	0x00000000
        /*0050*/ 	.short	0x0001
        /*0052*/ 	.short	0x0008
        /*0054*/ 	.byte	0x00, 0xf5, 0x21, 0x00


	//----- nvinfo : EIATTR_KPARAM_INFO
	.align		4
.L_101:
        /*0058*/ 	.byte	0x04, 0x17
        /*005a*/ 	.short	(.L_103 - .L_102)
.L_102:
        /*005c*/ 	.word	0x00000000
        /*0060*/ 	.short	0x0000
        /*0062*/ 	.short	0x0000
        /*0064*/ 	.byte	0x00, 0xf0, 0x11, 0x00


	//----- nvinfo : EIATTR_SPARSE_MMA_MASK
	.align		4
.L_103:
        /*0068*/ 	.byte	0x03, 0x50
        /*006a*/ 	.short	0x0000


	//----- nvinfo : EIATTR_MAXREG_COUNT
	.align		4
        /*006c*/ 	.byte	0x03, 0x1b
        /*006e*/ 	.short	0x00ff


	//----- nvinfo : EIATTR_MERCURY_ISA_VERSION
	.align		4
        /*0070*/ 	.byte	0x03, 0x5f
        /*0072*/ 	.short	0x0101


	//----- nvinfo : EIATTR_VRC_CTA_INIT_COUNT
	.align		4
        /*0074*/ 	.byte	0x02, 0x4a
	.zero		1
	.zero		1


	//----- nvinfo : EIATTR_EXIT_INSTR_OFFSETS
	.align		4
        /*0078*/ 	.byte	0x04, 0x1c
        /*007a*/ 	.short	(.L_105 - .L_104)


	//   ....[0]....
.L_104:
        /*007c*/ 	.word	0x00000070


	//   ....[1]....
        /*0080*/ 	.word	0x000001e0


	//----- nvinfo : EIATTR_CRS_STACK_SIZE
	.align		4
.L_105:
        /*0084*/ 	.byte	0x04, 0x1e
        /*0086*/ 	.short	(.L_107 - .L_106)
.L_106:
        /*0088*/ 	.word	0x00000000


	//----- nvinfo : EIATTR_CBANK_PARAM_SIZE
	.align		4
.L_107:
        /*008c*/ 	.byte	0x03, 0x19
        /*008e*/ 	.short	0x0028


	//----- nvinfo : EIATTR_PARAM_CBANK
	.align		4
        /*0090*/ 	.byte	0x04, 0x0a
        /*0092*/ 	.short	(.L_109 - .L_108)
	.align		4
.L_108:
        /*0094*/ 	.word	index@(.nv.constant0._Z9unsharpeniPfS_S_fi)
        /*0098*/ 	.short	0x0380
        /*009a*/ 	.short	0x0028


	//----- nvinfo : EIATTR_SW_WAR
	.align		4
.L_109:
        /*009c*/ 	.byte	0x04, 0x36
        /*009e*/ 	.short	(.L_111 - .L_110)
.L_110:
        /*00a0*/ 	.word	0x00000008
.L_111:


//--------------------- .nv.info._Z6extendiPfS_S_S_i --------------------------
	.section	.nv.info._Z6extendiPfS_S_S_i,"",@"SHT_CUDA_INFO"
	.sectionflags	@""
	.align	4


	//----- nvinfo : EIATTR_CUDA_API_VERSION
	.align		4
        /*0000*/ 	.byte	0x04, 0x37
        /*0002*/ 	.short	(.L_113 - .L_112)
.L_112:
        /*0004*/ 	.word	0x00000082


	//----- nvinfo : EIATTR_KPARAM_INFO
	.align		4
.L_113:
        /*0008*/ 	.byte	0x04, 0x17
        /*000a*/ 	.short	(.L_115 - .L_114)
.L_114:
        /*000c*/ 	.word	0x00000000
        /*0010*/ 	.short	0x0005
        /*0012*/ 	.short	0x0028
        /*0014*/ 	.byte	0x00, 0xf0, 0x11, 0x00


	//----- nvinfo : EIATTR_KPARAM_INFO
	.align		4
.L_115:
        /*0018*/ 	.byte	0x04, 0x17
        /*001a*/ 	.short	(.L_117 - .L_116)
.L_116:
        /*001c*/ 	.word	0x00000000
        /*0020*/ 	.short	0x0004
        /*0022*/ 	.short	0x0020
        /*0024*/ 	.byte	0x00, 0xf5, 0x21, 0x00


	//----- nvinfo : EIATTR_KPARAM_INFO
	.align		4
.L_117:
        /*0028*/ 	.byte	0x04, 0x17
        /*002a*/ 	.short	(.L_119 - .L_118)
.L_118:
        /*002c*/ 	.word	0x00000000
        /*0030*/ 	.short	0x0003
        /*0032*/ 	.short	0x0018
        /*0034*/ 	.byte	0x00, 0xf5, 0x21, 0x00


	//----- nvinfo : EIATTR_KPARAM_INFO
	.align		4
.L_119:
        /*0038*/ 	.byte	0x04, 0x17
        /*003a*/ 	.short	(.L_121 - .L_120)
.L_120:
        /*003c*/ 	.word	0x00000000
        /*0040*/ 	.short	0x0002
        /*0042*/ 	.short	0x0010
        /*0044*/ 	.byte	0x00, 0xf5, 0x21, 0x00


	//----- nvinfo : EIATTR_KPARAM_INFO
	.align		4
.L_121:
        /*0048*/ 	.byte	0x04, 0x17
        /*004a*/ 	.short	(.L_123 - .L_122)
.L_122:
        /*004c*/ 	.word	0x00000000
        /*0050*/ 	.short	0x0001
        /*0052*/ 	.short	0x0008
        /*0054*/ 	.byte	0x00, 0xf5, 0x21, 0x00


	//----- nvinfo : EIATTR_KPARAM_INFO
	.align		4
.L_123:
        /*0058*/ 	.byte	0x04, 0x17
        /*005a*/ 	.short	(.L_125 - .L_124)
.L_124:
        /*005c*/ 	.word	0x00000000
        /*0060*/ 	.short	0x0000
        /*0062*/ 	.short	0x0000
        /*0064*/ 	.byte	0x00, 0xf0, 0x11, 0x00


	//----- nvinfo : EIATTR_SPARSE_MMA_MASK
	.align		4
.L_125:
        /*0068*/ 	.byte	0x03, 0x50
        /*006a*/ 	.short	0x0000


	//----- nvinfo : EIATTR_MAXREG_COUNT
	.align		4
        /*006c*/ 	.byte	0x03, 0x1b
        /*006e*/ 	.short	0x00ff


	//----- nvinfo : EIATTR_MERCURY_ISA_VERSION
	.align		4
        /*0070*/ 	.byte	0x03, 0x5f
        /*0072*/ 	.short	0x0101


	//----- nvinfo : EIATTR_VRC_CTA_INIT_COUNT
	.align		4
        /*0074*/ 	.byte	0x02, 0x4a
	.zero		1
	.zero		1


	//----- nvinfo : EIATTR_EXIT_INSTR_OFFSETS
	.align		4
        /*0078*/ 	.byte	0x04, 0x1c
        /*007a*/ 	.short	(.L_127 - .L_126)


	//   ....[0]....
.L_126:
        /*007c*/ 	.word	0x00000070


	//   ....[1]....
        /*0080*/ 	.word	0x000002b0


	//----- nvinfo : EIATTR_CRS_STACK_SIZE
	.align		4
.L_127:
        /*0084*/ 	.byte	0x04, 0x1e
        /*0086*/ 	.short	(.L_129 - .L_128)
.L_128:
        /*0088*/ 	.word	0x00000000


	//----- nvinfo : EIATTR_CBANK_PARAM_SIZE
	.align		4
.L_129:
        /*008c*/ 	.byte	0x03, 0x19
        /*008e*/ 	.short	0x002c


	//----- nvinfo : EIATTR_PARAM_CBANK
	.align		4
        /*0090*/ 	.byte	0x04, 0x0a
        /*0092*/ 	.short	(.L_131 - .L_130)
	.align		4
.L_130:
        /*0094*/ 	.word	index@(.nv.constant0._Z6extendiPfS_S_S_i)
        /*0098*/ 	.short	0x0380
        /*009a*/ 	.short	0x002c


	//----- nvinfo : EIATTR_SW_WAR
	.align		4
.L_131:
        /*009c*/ 	.byte	0x04, 0x36
        /*009e*/ 	.short	(.L_133 - .L_132)
.L_132:
        /*00a0*/ 	.word	0x00000008
.L_133:


//--------------------- .nv.info._Z14minimum_kerneliPfS_i --------------------------
	.section	.nv.info._Z14minimum_kerneliPfS_i,"",@"SHT_CUDA_INFO"
	.sectionflags	@""
	.align	4


	//----- nvinfo : EIATTR_CUDA_API_VERSION
	.align		4
        /*0000*/ 	.byte	0x04, 0x37
        /*0002*/ 	.short	(.L_135 - .L_134)
.L_134:
        /*0004*/ 	.word	0x00000082


	//----- nvinfo : EIATTR_KPARAM_INFO
	.align		4
.L_135:
        /*0008*/ 	.byte	0x04, 0x17
        /*000a*/ 	.short	(.L_137 - .L_136)
.L_136:
        /*000c*/ 	.word	0x00000000
        /*0010*/ 	.short	0x0003
        /*0012*/ 	.short	0x0018
        /*0014*/ 	.byte	0x00, 0xf0, 0x11, 0x00


	//----- nvinfo : EIATTR_KPARAM_INFO
	.align		4
.L_137:
        /*0018*/ 	.byte	0x04, 0x17
        /*001a*/ 	.short	(.L_139 - .L_138)
.L_138:
        /*001c*/ 	.word	0x00000000
        /*0020*/ 	.short	0x0002
        /*0022*/ 	.short	0x0010
        /*0024*/ 	.byte	0x00, 0xf5, 0x21, 0x00


	//----- nvinfo : EIATTR_KPARAM_INFO
	.align		4
.L_139:
        /*0028*/ 	.byte	0x04, 0x17
        /*002a*/ 	.short	(.L_141 - .L_140)
.L_140:
        /*002c*/ 	.word	0x00000000
        /*0030*/ 	.short	0x0001
        /*0032*/ 	.short	0x0008
        /*0034*/ 	.byte	0x00, 0xf5, 0x21, 0x00


	//----- nvinfo : EIATTR_KPARAM_INFO
	.align		4
.L_141:
        /*0038*/ 	.byte	0x04, 0x17
        /*003a*/ 	.short	(.L_143 - .L_142)
.L_142:
        /*003c*/ 	.word	0x00000000
        /*0040*/ 	.short	0x0000
        /*0042*/ 	.short	0x0000
        /*0044*/ 	.byte	0x00, 0xf0, 0x11, 0x00


	//----- nvinfo : EIATTR_SPARSE_MMA_MASK
	.align		4
.L_143:
        /*0048*/ 	.byte	0x03, 0x50
        /*004a*/ 	.short	0x0000


	//----- nvinfo : EIATTR_MAXREG_COUNT
	.align		4
        /*004c*/ 	.byte	0x03, 0x1b
        /*004e*/ 	.short	0x00ff


	//----- nvinfo : EIATTR_MERCURY_ISA_VERSION
	.align		4
        /*0050*/ 	.byte	0x03, 0x5f
        /*0052*/ 	.short	0x0101


	//----- nvinfo : EIATTR_COOP_GROUP_MASK_REGIDS
	.align		4
        /*0054*/ 	.byte	0x04, 0x29
        /*0056*/ 	.short	(.L_145 - .L_144)


	//   ....[0]....
.L_144:
        /*0058*/ 	.word	0xffffffff


	//   ....[1]....
        /*005c*/ 	.word	0xffffffff


	//   ....[2]....
        /*0060*/ 	.word	0xffffffff


	//   ....[3]....
        /*0064*/ 	.word	0xffffffff


	//   ....[4]....
        /*0068*/ 	.word	0xffffffff


	//----- nvinfo : EIATTR_COOP_GROUP_INSTR_OFFSETS
	.align		4
.L_145:
        /*006c*/ 	.byte	0x04, 0x28
        /*006e*/ 	.short	(.L_147 - .L_146)


	//   ....[0]....
.L_146:
        /*0070*/ 	.word	0x00000160


	//   ....[1]....
        /*0074*/ 	.word	0x00000190


	//   ....[2]....
        /*0078*/ 	.word	0x000001b0


	//   ....[3]....
        /*007c*/ 	.word	0x000001d0


	//   ....[4]....
        /*0080*/ 	.word	0x000001f0


	//----- nvinfo : EIATTR_VRC_CTA_INIT_COUNT
	.align		4
.L_147:
        /*0084*/ 	.byte	0x02, 0x4a
	.zero		1
	.zero		1


	//----- nvinfo : EIATTR_EXIT_INSTR_OFFSETS
	.align		4
        /*0088*/ 	.byte	0x04, 0x1c
        /*008a*/ 	.short	(.L_149 - .L_148)


	//   ....[0]....
.L_148:
        /*008c*/ 	.word	0x00000200


	//   ....[1]....
        /*0090*/ 	.word	0x00000250


	//   ....[2]....
        /*0094*/ 	.word	0x000002b0


	//----- nvinfo : EIATTR_CRS_STACK_SIZE
	.align		4
.L_149:
        /*0098*/ 	.byte	0x04, 0x1e
        /*009a*/ 	.short	(.L_151 - .L_150)
.L_150:
        /*009c*/ 	.word	0x00000000


	//----- nvinfo : EIATTR_CBANK_PARAM_SIZE
	.align		4
.L_151:
        /*00a0*/ 	.byte	0x03, 0x19
        /*00a2*/ 	.short	0x001c


	//----- nvinfo : EIATTR_PARAM_CBANK
	.align		4
        /*00a4*/ 	.byte	0x04, 0x0a
        /*00a6*/ 	.short	(.L_153 - .L_152)
	.align		4
.L_152:
        /*00a8*/ 	.word	index@(.nv.constant0._Z14minimum_kerneliPfS_i)
        /*00ac*/ 	.short	0x0380
        /*00ae*/ 	.short	0x001c


	//----- nvinfo : EIATTR_SW_WAR
	.align		4
.L_153:
        /*00b0*/ 	.byte	0x04, 0x36
        /*00b2*/ 	.short	(.L_155 - .L_154)
.L_154:
        /*00b4*/ 	.word	0x00000008
.L_155:


//--------------------- .nv.info._Z14maximum_kerneliPfS_i --------------------------
	.section	.nv.info._Z14maximum_kerneliPfS_i,"",@"SHT_CUDA_INFO"
	.sectionflags	@""
	.align	4


	//----- nvinfo : EIATTR_CUDA_API_VERSION
	.align		4
        /*0000*/ 	.byte	0x04, 0x37
        /*0002*/ 	.short	(.L_157 - .L_156)
.L_156:
        /*0004*/ 	.word	0x00000082


	//----- nvinfo : EIATTR_KPARAM_INFO
	.align		4
.L_157:
        /*0008*/ 	.byte	0x04, 0x17
        /*000a*/ 	.short	(.L_159 - .L_158)
.L_158:
        /*000c*/ 	.word	0x00000000
        /*0010*/ 	.short	0x0003
        /*0012*/ 	.short	0x0018
        /*0014*/ 	.byte	0x00, 0xf0, 0x11, 0x00


	//----- nvinfo : EIATTR_KPARAM_INFO
	.align		4
.L_159:
        /*0018*/ 	.byte	0x04, 0x17
        /*001a*/ 	.short	(.L_161 - .L_160)
.L_160:
        /*001c*/ 	.word	0x00000000
        /*0020*/ 	.short	0x0002
        /*0022*/ 	.short	0x0010
        /*0024*/ 	.byte	0x00, 0xf5, 0x21, 0x00


	//----- nvinfo : EIATTR_KPARAM_INFO
	.align		4
.L_161:
        /*0028*/ 	.byte	0x04, 0x17
        /*002a*/ 	.short	(.L_163 - .L_162)
.L_162:
        /*002c*/ 	.word	0x00000000
        /*0030*/ 	.short	0x0001
        /*0032*/ 	.short	0x0008
        /*0034*/ 	.byte	0x00, 0xf5, 0x21, 0x00


	//----- nvinfo : EIATTR_KPARAM_INFO
	.align		4
.L_163:
        /*0038*/ 	.byte	0x04, 0x17
        /*003a*/ 	.short	(.L_165 - .L_164)
.L_164:
        /*003c*/ 	.word	0x00000000
        /*0040*/ 	.short	0x0000
        /*0042*/ 	.short	0x0000
        /*0044*/ 	.byte	0x00, 0xf0, 0x11, 0x00


	//----- nvinfo : EIATTR_SPARSE_MMA_MASK
	.align		4
.L_165:
        /*0048*/ 	.byte	0x03, 0x50
        /*004a*/ 	.short	0x0000


	//----- nvinfo : EIATTR_MAXREG_COUNT
	.align		4
        /*004c*/ 	.byte	0x03, 0x1b
        /*004e*/ 	.short	0x00ff


	//----- nvinfo : EIATTR_MERCURY_ISA_VERSION
	.align		4
        /*0050*/ 	.byte	0x03, 0x5f
        /*0052*/ 	.short	0x0101


	//----- nvinfo : EIATTR_COOP_GROUP_MASK_REGIDS
	.align		4
        /*0054*/ 	.byte	0x04, 0x29
        /*0056*/ 	.short	(.L_167 - .L_166)


	//   ....[0]....
.L_166:
        /*0058*/ 	.word	0xffffffff


	//   ....[1]....
        /*005c*/ 	.word	0xffffffff


	//   ....[2]....
        /*0060*/ 	.word	0xffffffff


	//   ....[3]....
        /*0064*/ 	.word	0xffffffff


	//   ....[4]....
        /*0068*/ 	.word	0xffffffff


	//----- nvinfo : EIATTR_COOP_GROUP_INSTR_OFFSETS
	.align		4
.L_167:
        /*006c*/ 	.byte	0x04, 0x28
        /*006e*/ 	.short	(.L_169 - .L_168)


	//   ....[0]....
.L_168:
        /*0070*/ 	.word	0x00000160


	//   ....[1]....
        /*0074*/ 	.word	0x00000190


	//   ....[2]....
        /*0078*/ 	.word	0x000001b0


	//   ....[3]....
        /*007c*/ 	.word	0x000001d0


	//   ....[4]....
        /*0080*/ 	.word	0x000001f0


	//----- nvinfo : EIATTR_VRC_CTA_INIT_COUNT
	.align		4
.L_169:
        /*0084*/ 	.byte	0x02, 0x4a
	.zero		1
	.zero		1


	//----- nvinfo : EIATTR_EXIT_INSTR_OFFSETS
	.align		4
        /*0088*/ 	.byte	0x04, 0x1c
        /*008a*/ 	.short	(.L_171 - .L_170)


	//   ....[0]....
.L_170:
        /*008c*/ 	.word	0x00000200


	//   ....[1]....
        /*0090*/ 	.word	0x00000250


	//   ....[2]....
        /*0094*/ 	.word	0x000002b0


	//----- nvinfo : EIATTR_CRS_STACK_SIZE
	.align		4
.L_171:
        /*0098*/ 	.byte	0x04, 0x1e
        /*009a*/ 	.short	(.L_173 - .L_172)
.L_172:
        /*009c*/ 	.word	0x00000000


	//----- nvinfo : EIATTR_CBANK_PARAM_SIZE
	.align		4
.L_173:
        /*00a0*/ 	.byte	0x03, 0x19
        /*00a2*/ 	.short	0x001c


	//----- nvinfo : EIATTR_PARAM_CBANK
	.align		4
        /*00a4*/ 	.byte	0x04, 0x0a
        /*00a6*/ 	.short	(.L_175 - .L_174)
	.align		4
.L_174:
        /*00a8*/ 	.word	index@(.nv.constant0._Z14maximum_kerneliPfS_i)
        /*00ac*/ 	.short	0x0380
        /*00ae*/ 	.short	0x001c


	//----- nvinfo : EIATTR_SW_WAR
	.align		4
.L_175:
        /*00b0*/ 	.byte	0x04, 0x36
        /*00b2*/ 	.short	(.L_177 - .L_176)
.L_176:
        /*00b4*/ 	.word	0x00000008
.L_177:


//--------------------- .nv.info._Z5sobeliPfS_ii  --------------------------
	.section	.nv.info._Z5sobeliPfS_ii,"",@"SHT_CUDA_INFO"
	.sectionflags	@""
	.align	4


	//----- nvinfo : EIATTR_CUDA_API_VERSION
	.align		4
        /*0000*/ 	.byte	0x04, 0x37
        /*0002*/ 	.short	(.L_179 - .L_178)
.L_178:
        /*0004*/ 	.word	0x00000082


	//----- nvinfo : EIATTR_KPARAM_INFO
	.align		4
.L_179:
        /*0008*/ 	.byte	0x04, 0x17
        /*000a*/ 	.short	(.L_181 - .L_180)
.L_180:
        /*000c*/ 	.word	0x00000000
        /*0010*/ 	.short	0x0004
        /*0012*/ 	.short	0x001c
        /*0014*/ 	.byte	0x00, 0xf0, 0x11, 0x00


	//----- nvinfo : EIATTR_KPARAM_INFO
	.align		4
.L_181:
        /*0018*/ 	.byte	0x04, 0x17
        /*001a*/ 	.short	(.L_183 - .L_182)
.L_182:
        /*001c*/ 	.word	0x00000000
        /*0020*/ 	.short	0x0003
        /*0022*/ 	.short	0x0018
        /*0024*/ 	.byte	0x00, 0xf0, 0x11, 0x00


	//----- nvinfo : EIATTR_KPARAM_INFO
	.align		4
.L_183:
        /*0028*/ 	.byte	0x04, 0x17
        /*002a*/ 	.short	(.L_185 - .L_184)
.L_184:
        /*002c*/ 	.word	0x00000000
        /*0030*/ 	.short	0x0002
        /*0032*/ 	.short	0x0010
        /*0034*/ 	.byte	0x00, 0xf5, 0x21, 0x00


	//----- nvinfo : EIATTR_KPARAM_INFO
	.align		4
.L_185:
        /*0038*/ 	.byte	0x04, 0x17
        /*003a*/ 	.short	(.L_187 - .L_186)
.L_186:
        /*003c*/ 	.word	0x00000000
        /*0040*/ 	.short	0x0001
        /*0042*/ 	.short	0x0008
        /*0044*/ 	.byte	0x00, 0xf5, 0x21, 0x00


	//----- nvinfo : EIATTR_KPARAM_INFO
	.align		4
.L_187:
        /*0048*/ 	.byte	0x04, 0x17
        /*004a*/ 	.short	(.L_189 - .L_188)
.L_188:
        /*004c*/ 	.word	0x00000000
        /*0050*/ 	.short	0x0000
        /*0052*/ 	.short	0x0000
        /*0054*/ 	.byte	0x00, 0xf0, 0x11, 0x00


	//----- nvinfo : EIATTR_SPARSE_MMA_MASK
	.align		4
.L_189:
        /*0058*/ 	.byte	0x03, 0x50
        /*005a*/ 	.short	0x0000


	//----- nvinfo : EIATTR_MAXREG_COUNT
	.align		4
        /*005c*/ 	.byte	0x03, 0x1b
        /*005e*/ 	.short	0x00ff


	//----- nvinfo : EIATTR_NUM_BARRIERS
	.align		4
        /*0060*/ 	.byte	0x02, 0x4c
        /*0062*/ 	.byte	0x01
	.zero		1


	//----- nvinfo : EIATTR_MERCURY_ISA_VERSION
	.align		4
        /*0064*/ 	.byte	0x03, 0x5f
        /*0066*/ 	.short	0x0101


	//----- nvinfo : EIATTR_VRC_CTA_INIT_COUNT
	.align		4
        /*0068*/ 	.byte	0x02, 0x4a
	.zero		1
	.zero		1


	//----- nvinfo : EIATTR_EXIT_INSTR_OFFSETS
	.align		4
        /*006c*/ 	.byte	0x04, 0x1c
        /*006e*/ 	.short	(.L_191 - .L_190)


	//   ....[0]....
.L_190:
        /*0070*/ 	.word	0x00000260


	//   ....[1]....
        /*0074*/ 	.word	0x00000c40


	//----- nvinfo : EIATTR_CRS_STACK_SIZE
	.align		4
.L_191:
        /*0078*/ 	.byte	0x04, 0x1e
        /*007a*/ 	.short	(.L_193 - .L_192)
.L_192:
        /*007c*/ 	.word	0x00000000


	//----- nvinfo : EIATTR_CBANK_PARAM_SIZE
	.align		4
.L_193:
        /*0080*/ 	.byte	0x03, 0x19
        /*0082*/ 	.short	0x0020


	//----- nvinfo : EIATTR_PARAM_CBANK
	.align		4
        /*0084*/ 	.byte	0x04, 0x0a
        /*0086*/ 	.short	(.L_195 - .L_194)
	.align		4
.L_194:
        /*0088*/ 	.word	index@(.nv.constant0._Z5sobeliPfS_ii)
        /*008c*/ 	.short	0x0380
        /*008e*/ 	.short	0x0020


	//----- nvinfo : EIATTR_SW_WAR
	.align		4
.L_195:
        /*0090*/ 	.byte	0x04, 0x36
        /*0092*/ 	.short	(.L_197 - .L_196)
.L_196:
        /*0094*/ 	.word	0x00000008
.L_197:


//--------------------- .nv.info._Z13gaussian_bluriPfS_S_iii --------------------------
	.section	.nv.info._Z13gaussian_bluriPfS_S_iii,"",@"SHT_CUDA_INFO"
	.sectionflags	@""
	.align	4


	//----- nvinfo : EIATTR_CUDA_API_VERSION
	.align		4
        /*0000*/ 	.byte	0x04, 0x37
        /*0002*/ 	.short	(.L_199 - .L_198)
.L_198:
        /*0004*/ 	.word	0x00000082


	//----- nvinfo : EIATTR_KPARAM_INFO
	.align		4
.L_199:
        /*0008*/ 	.byte	0x04, 0x17
        /*000a*/ 	.short	(.L_201 - .L_200)
.L_200:
        /*000c*/ 	.word	0x00000000
        /*0010*/ 	.short	0x0006
        /*0012*/ 	.short	0x0028
        /*0014*/ 	.byte	0x00, 0xf0, 0x11, 0x00


	//----- nvinfo : EIATTR_KPARAM_INFO
	.align		4
.L_201:
        /*0018*/ 	.byte	0x04, 0x17
        /*001a*/ 	.short	(.L_203 - .L_202)
.L_202:
        /*001c*/ 	.word	0x00000000
        /*0020*/ 	.short	0x0005
        /*0022*/ 	.short	0x0024
        /*0024*/ 	.byte	0x00, 0xf0, 0x11, 0x00


	//----- nvinfo : EIATTR_KPARAM_INFO
	.align		4
.L_203:
        /*0028*/ 	.byte	0x04, 0x17
        /*002a*/ 	.short	(.L_205 - .L_204)
.L_204:
        /*002c*/ 	.word	0x00000000
        /*0030*/ 	.short	0x0004
        /*0032*/ 	.short	0x0020
        /*0034*/ 	.byte	0x00, 0xf0, 0x11, 0x00


	//----- nvinfo : EIATTR_KPARAM_INFO
	.align		4
.L_205:
        /*0038*/ 	.byte	0x04, 0x17
        /*003a*/ 	.short	(.L_207 - .L_206)
.L_206:
        /*003c*/ 	.word	0x00000000
        /*0040*/ 	.short	0x0003
        /*0042*/ 	.short	0x0018
        /*0044*/ 	.byte	0x00, 0xf5, 0x21, 0x00


	//----- nvinfo : EIATTR_KPARAM_INFO
	.align		4
.L_207:
        /*0048*/ 	.byte	0x04, 0x17
        /*004a*/ 	.short	(.L_209 - .L_208)
.L_208:
        /*004c*/ 	.word	0x00000000
        /*0050*/ 	.short	0x0002
        /*0052*/ 	.short	0x0010
        /*0054*/ 	.byte	0x00, 0xf5, 0x21, 0x00


	//----- nvinfo : EIATTR_KPARAM_INFO
	.align		4
.L_209:
        /*0058*/ 	.byte	0x04, 0x17
        /*005a*/ 	.short	(.L_211 - .L_210)
.L_210:
        /*005c*/ 	.word	0x00000000
        /*0060*/ 	.short	0x0001
        /*0062*/ 	.short	0x0008
        /*0064*/ 	.byte	0x00, 0xf5, 0x21, 0x00


	//----- nvinfo : EIATTR_KPARAM_INFO
	.align		4
.L_211:
        /*0068*/ 	.byte	0x04, 0x17
        /*006a*/ 	.short	(.L_213 - .L_212)
.L_212:
        /*006c*/ 	.word	0x00000000
        /*0070*/ 	.short	0x0000
        /*0072*/ 	.short	0x0000
        /*0074*/ 	.byte	0x00, 0xf0, 0x11, 0x00


	//----- nvinfo : EIATTR_SPARSE_MMA_MASK
	.align		4
.L_213:
        /*0078*/ 	.byte	0x03, 0x50
        /*007a*/ 	.short	0x0000


	//----- nvinfo : EIATTR_MAXREG_COUNT
	.align		4
        /*007c*/ 	.byte	0x03, 0x1b
        /*007e*/ 	.short	0x00ff


	//----- nvinfo : EIATTR_MERCURY_ISA_VERSION
	.align		4
        /*0080*/ 	.byte	0x03, 0x5f
        /*0082*/ 	.short	0x0101


	//----- nvinfo : EIATTR_VRC_CTA_INIT_COUNT
	.align		4
        /*0084*/ 	.byte	0x02, 0x4a
	.zero		1
	.zero		1


	//----- nvinfo : EIATTR_EXIT_INSTR_OFFSETS
	.align		4
        /*0088*/ 	.byte	0x04, 0x1c
        /*008a*/ 	.short	(.L_215 - .L_214)


	//   ....[0]....
.L_214:
        /*008c*/ 	.word	0x00000070


	//   ....[1]....
        /*0090*/ 	.word	0x00000270


	//   ....[2]....
        /*0094*/ 	.word	0x00000f90


	//----- nvinfo : EIATTR_CRS_STACK_SIZE
	.align		4
.L_215:
        /*0098*/ 	.byte	0x04, 0x1e
        /*009a*/ 	.short	(.L_217 - .L_216)
.L_216:
        /*009c*/ 	.word	0x00000000


	//----- nvinfo : EIATTR_CBANK_PARAM_SIZE
	.align		4
.L_217:
        /*00a0*/ 	.byte	0x03, 0x19
        /*00a2*/ 	.short	0x002c


	//----- nvinfo : EIATTR_PARAM_CBANK
	.align		4
        /*00a4*/ 	.byte	0x04, 0x0a
        /*00a6*/ 	.short	(.L_219 - .L_218)
	.align		4
.L_218:
        /*00a8*/ 	.word	index@(.nv.constant0._Z13gaussian_bluriPfS_S_iii)
        /*00ac*/ 	.short	0x0380
        /*00ae*/ 	.short	0x002c


	//----- nvinfo : EIATTR_SW_WAR
	.align		4
.L_219:
        /*00b0*/ 	.byte	0x04, 0x36
        /*00b2*/ 	.short	(.L_221 - .L_220)
.L_220:
        /*00b4*/ 	.word	0x00000008
.L_221:


//--------------------- .nv.callgraph             --------------------------
	.section	.nv.callgraph,"",@"SHT_CUDA_CALLGRAPH"
	.align	4
	.sectionentsize	8
	.align		4
        /*0000*/ 	.word	0x00000000
	.align		4
        /*0004*/ 	.word	0xffffffff
	.align		4
        /*0008*/ 	.word	0x00000000
	.align		4
        /*000c*/ 	.word	0xfffffffe
	.align		4
        /*0010*/ 	.word	0x00000000
	.align		4
        /*0014*/ 	.word	0xfffffffd
	.align		4
        /*0018*/ 	.word	0x00000000
	.align		4
        /*001c*/ 	.word	0xfffffffc


//--------------------- .text._Z11reset_imageiPfi --------------------------
	.section	.text._Z11reset_imageiPfi,"ax",@progbits
	.align	128
        .global         _Z11reset_imageiPfi
        .type           _Z11reset_imageiPfi,@function
        .size           _Z11reset_imageiPfi,(.L_x_61 - _Z11reset_imageiPfi)
        .other          _Z11reset_imageiPfi,@"STO_CUDA_ENTRY STV_DEFAULT"
_Z11reset_imageiPfi:
.text._Z11reset_imageiPfi:
[----:B------:R-:W-:Y:S01]  /*0000*/  LDC R1, c[0x0][0x37c] ;  /* 0x0000df00ff017b82 */ /* 0x000fe20000000800 */
[----:B------:R-:W0:Y:S07]  /*0010*/  S2R R0, SR_TID.X ;  /* 0x0000000000007919 */ /* 0x000e2e0000002100 */
[----:B------:R-:W0:Y:S01]  /*0020*/  S2UR UR4, SR_CTAID.X ;  /* 0x00000000000479c3 */ /* 0x000e220000002500 */
[----:B------:R-:W1:Y:S07]  /*0030*/  LDCU UR5, c[0x0][0x390] ;  /* 0x00007200ff0577ac */ /* 0x000e6e0008000800 */
[----:B------:R-:W0:Y:S02]  /*0040*/  LDC R7, c[0x0][0x360] ;  /* 0x0000d800ff077b82 */ /* 0x000e240000000800 */
[----:B0-----:R-:W-:-:S05]  /*0050*/  IMAD R0, R7, UR4, R0 ;  /* 0x0000000407007c24 */ /* 0x001fca000f8e0200 */
[----:B-1----:R-:W-:-:S13]  /*0060*/  ISETP.GE.AND P0, PT, R0, UR5, PT ;  /* 0x0000000500007c0c */ /* 0x002fda000bf06270 */
[----:B------:R-:W-:Y:S05]  /*0070*/  @P0 EXIT ;  /* 0x000000000000094d */ /* 0x000fea0003800000 */
[----:B------:R-:W0:Y:S01]  /*0080*/  LDC.64 R4, c[0x0][0x388] ;  /* 0x0000e200ff047b82 */ /* 0x000e220000000a00 */
[----:B------:R-:W1:Y:S01]  /*0090*/  LDCU UR4, c[0x0][0x370] ;  /* 0x00006e00ff0477ac */ /* 0x000e620008000800 */
[----:B------:R-:W2:Y:S01]  /*00a0*/  LDCU.64 UR6, c[0x0][0x358] ;  /* 0x00006b00ff0677ac */ /* 0x000ea20008000a00 */
[----:B-1----:R-:W-:-:S07]  /*00b0*/  IMAD R7, R7, UR4, RZ ;  /* 0x0000000407077c24 */ /* 0x002fce000f8e02ff */
.L_x_0:
[----:B0-----:R-:W-:Y:S01]  /*00c0*/  IMAD.WIDE R2, R0, 0x4, R4 ;  /* 0x0000000400027825 */ /* 0x001fe200078e0204 */
[----:B------:R-:W-:-:S04]  /*00d0*/  IADD3 R0, PT, PT, R7, R0, RZ ;  /* 0x0000000007007210 */ /* 0x000fc80007ffe0ff */
[----:B--2---:R1:W-:Y:S01]  /*00e0*/  STG.E desc[UR6][R2.64], RZ ;  /* 0x000000ff02007986 */ /* 0x0043e2000c101906 */
[----:B------:R-:W-:-:S13]  /*00f0*/  ISETP.GE.AND P0, PT, R0, UR5, PT ;  /* 0x0000000500007c0c */ /* 0x000fda000bf06270 */
[----:B-1----:R-:W-:Y:S05]  /*0100*/  @!P0 BRA `(.L_x_0) ;  /* 0xfffffffc00ec8947 */ /* 0x002fea000383ffff */
[----:B------:R-:W-:Y:S05]  /*0110*/  EXIT ;  /* 0x000000000000794d */ /* 0x000fea0003800000 */
.L_x_1:
[----:B------:R-:W-:-:S00]  /*0120*/  BRA `(.L_x_1) ;  /* 0xfffffffc00fc7947 */ /* 0x000fc0000383ffff */
[----:B------:R-:W-:-:S00]  /*0130*/  NOP ;  /* 0x0000000000007918 */ /* 0x000fc00000000000 */
        /* <DEDUP_REMOVED lines=12> */
.L_x_61:


//--------------------- .text._Z7combineiPfS_S_S_i --------------------------
	.section	.text._Z7combineiPfS_S_S_i,"ax",@progbits
	.align	128
        .global         _Z7combineiPfS_S_S_i
        .type           _Z7combineiPfS_S_S_i,@function
        .size           _Z7combineiPfS_S_S_i,(.L_x_62 - _Z7combineiPfS_S_S_i)
        .other          _Z7combineiPfS_S_S_i,@"STO_CUDA_ENTRY STV_DEFAULT"
_Z7combineiPfS_S_S_i:
.text._Z7combineiPfS_S_S_i:
        /* <DEDUP_REMOVED lines=10> */
[----:B------:R-:W2:Y:S06]  /*00a0*/  LDCU.64 UR6, c[0x0][0x358] ;  /* 0x00006b00ff0677ac */ /* 0x000eac0008000a00 */
[----:B------:R-:W3:Y:S08]  /*00b0*/  LDC.64 R4, c[0x0][0x388] ;  /* 0x0000e200ff047b82 */ /* 0x000ef00000000a00 */
[----:B------:R-:W4:Y:S01]  /*00c0*/  LDC.64 R6, c[0x0][0x390] ;  /* 0x0000e400ff067b82 */ /* 0x000f220000000a00 */
[----:B-1----:R-:W-:-:S07]  /*00d0*/  IMAD R19, R19, UR4, RZ ;  /* 0x0000000413137c24 */ /* 0x002fce000f8e02ff */
[----:B--2---:R-:W1:Y:S02]  /*00e0*/  LDC.64 R8, c[0x0][0x398] ;  /* 0x0000e600ff087b82 */ /* 0x004e640000000a00 */
.L_x_2:
[----:B0-----:R-:W-:-:S04]  /*00f0*/  IMAD.WIDE R12, R0, 0x4, R2 ;  /* 0x00000004000c7825 */ /* 0x001fc800078e0202 */
[C---:B-1----:R-:W-:Y:S02]  /*0100*/  IMAD.WIDE R14, R0.reuse, 0x4, R8 ;  /* 0x00000004000e7825 */ /* 0x042fe400078e0208 */
[----:B--2---:R-:W2:Y:S02]  /*0110*/  LDG.E R13, desc[UR6][R12.64] ;  /* 0x000000060c0d7981 */ /* 0x004ea4000c1e1900 */
[----:B----4-:R-:W-:Y:S02]  /*0120*/  IMAD.WIDE R10, R0, 0x4, R6 ;  /* 0x00000004000a7825 */ /* 0x010fe400078e0206 */
[----:B------:R-:W4:Y:S04]  /*0130*/  LDG.E R14, desc[UR6][R14.64] ;  /* 0x000000060e0e7981 */ /* 0x000f28000c1e1900 */
[----:B------:R-:W5:Y:S01]  /*0140*/  LDG.E R10, desc[UR6][R10.64] ;  /* 0x000000060a0a7981 */ /* 0x000f62000c1e1900 */
[----:B--2---:R-:W-:-:S04]  /*0150*/  FADD R17, -R13, 1 ;  /* 0x3f8000000d117421 */ /* 0x004fc80000000100 */
[----:B----4-:R-:W-:Y:S01]  /*0160*/  FMUL R21, R14, R17 ;  /* 0x000000110e157220 */ /* 0x010fe20000400000 */
[----:B---3--:R-:W-:Y:S01]  /*0170*/  IMAD.WIDE R16, R0, 0x4, R4 ;  /* 0x0000000400107825 */ /* 0x008fe200078e0204 */
[----:B------:R-:W-:-:S03]  /*0180*/  IADD3 R0, PT, PT, R19, R0, RZ ;  /* 0x0000000013007210 */ /* 0x000fc60007ffe0ff */
[----:B-----5:R-:W-:Y:S01]  /*0190*/  FFMA R21, R10, R13, R21 ;  /* 0x0000000d0a157223 */ /* 0x020fe20000000015 */
[----:B------:R-:W-:-:S04]  /*01a0*/  ISETP.GE.AND P0, PT, R0, UR5, PT ;  /* 0x0000000500007c0c */ /* 0x000fc8000bf06270 */
[----:B------:R2:W-:Y:S09]  /*01b0*/  STG.E desc[UR6][R16.64], R21 ;  /* 0x0000001510007986 */ /* 0x0005f2000c101906 */
[----:B------:R-:W-:Y:S05]  /*01c0*/  @!P0 BRA `(.L_x_2) ;  /* 0xfffffffc00c88947 */ /* 0x000fea000383ffff */
[----:B------:R-:W-:Y:S05]  /*01d0*/  EXIT ;  /* 0x000000000000794d */ /* 0x000fea0003800000 */
.L_x_3:
        /* <DEDUP_REMOVED lines=10> */
.L_x_62:


//--------------------- .text._Z9unsharpeniPfS_S_fi --------------------------
	.section	.text._Z9unsharpeniPfS_S_fi,"ax",@progbits
	.align	128
        .global         _Z9unsharpeniPfS_S_fi
        .type           _Z9unsharpeniPfS_S_fi,@function
        .size           _Z9unsharpeniPfS_S_fi,(.L_x_63 - _Z9unsharpeniPfS_S_fi)
        .other          _Z9unsharpeniPfS_S_fi,@"STO_CUDA_ENTRY STV_DEFAULT"
_Z9unsharpeniPfS_S_fi:
.text._Z9unsharpeniPfS_S_fi:
        /* <DEDUP_REMOVED lines=8> */
[----:B------:R-:W0:Y:S01]  /*0080*/  LDC R19, c[0x0][0x3a0] ;  /* 0x0000e800ff137b82 */ /* 0x000e220000000800 */
[----:B------:R-:W1:Y:S01]  /*0090*/  LDCU UR4, c[0x0][0x370] ;  /* 0x00006e00ff0477ac */ /* 0x000e620008000800 */
[----:B------:R-:W2:Y:S06]  /*00a0*/  LDCU.64 UR6, c[0x0][0x358] ;  /* 0x00006b00ff0677ac */ /* 0x000eac0008000a00 */
[----:B------:R-:W3:Y:S08]  /*00b0*/  LDC.64 R2, c[0x0][0x388] ;  /* 0x0000e200ff027b82 */ /* 0x000ef00000000a00 */
[----:B------:R-:W4:Y:S01]  /*00c0*/  LDC.64 R4, c[0x0][0x390] ;  /* 0x0000e400ff047b82 */ /* 0x000f220000000a00 */
[----:B-1----:R-:W-:-:S07]  /*00d0*/  IMAD R15, R15, UR4, RZ ;  /* 0x000000040f0f7c24 */ /* 0x002fce000f8e02ff */
[----:B------:R-:W1:Y:S01]  /*00e0*/  LDC.64 R6, c[0x0][0x398] ;  /* 0x0000e600ff067b82 */ /* 0x000e620000000a00 */
[----:B0-2---:R-:W-:-:S07]  /*00f0*/  FADD R14, R19, 1 ;  /* 0x3f800000130e7421 */ /* 0x005fce0000000000 */
.L_x_4:
[----:B-1----:R-:W-:-:S04]  /*0100*/  IMAD.WIDE R10, R0, 0x4, R6 ;  /* 0x00000004000a7825 */ /* 0x002fc800078e0206 */
[----:B----4-:R-:W-:Y:S02]  /*0110*/  IMAD.WIDE R8, R0, 0x4, R4 ;  /* 0x0000000400087825 */ /* 0x010fe400078e0204 */
[----:B------:R-:W2:Y:S04]  /*0120*/  LDG.E R10, desc[UR6][R10.64] ;  /* 0x000000060a0a7981 */ /* 0x000ea8000c1e1900 */
[----:B------:R-:W4:Y:S01]  /*0130*/  LDG.E R9, desc[UR6][R8.64] ;  /* 0x0000000608097981 */ /* 0x000f22000c1e1900 */
[----:B0-2---:R-:W-:-:S04]  /*0140*/  FMUL R13, R10, R19 ;  /* 0x000000130a0d7220 */ /* 0x005fc80000400000 */
[----:B----4-:R-:W-:-:S05]  /*0150*/  FFMA R13, R14, R9, -R13 ;  /* 0x000000090e0d7223 */ /* 0x010fca000000080d */
[----:B------:R-:W-:Y:S01]  /*0160*/  FMNMX.NAN R16, R13, 1, PT ;  /* 0x3f8000000d107809 */ /* 0x000fe20003820000 */
[----:B---3--:R-:W-:Y:S01]  /*0170*/  IMAD.WIDE R12, R0, 0x4, R2 ;  /* 0x00000004000c7825 */ /* 0x008fe200078e0202 */
[----:B------:R-:W-:Y:S02]  /*0180*/  IADD3 R0, PT, PT, R15, R0, RZ ;  /* 0x000000000f007210 */ /* 0x000fe40007ffe0ff */
[----:B------:R-:W-:-:S04]  /*0190*/  FSETP.GEU.AND P0, PT, R16, RZ, PT ;  /* 0x000000ff1000720b */ /* 0x000fc80003f0e000 */
[----:B------:R-:W-:Y:S02]  /*01a0*/  FSEL R17, R16, RZ, P0 ;  /* 0x000000ff10117208 */ /* 0x000fe40000000000 */
[----:B------:R-:W-:-:S03]  /*01b0*/  ISETP.GE.AND P0, PT, R0, UR5, PT ;  /* 0x0000000500007c0c */ /* 0x000fc6000bf06270 */
[----:B------:R0:W-:Y:S10]  /*01c0*/  STG.E desc[UR6][R12.64], R17 ;  /* 0x000000110c007986 */ /* 0x0001f4000c101906 */
[----:B------:R-:W-:Y:S05]  /*01d0*/  @!P0 BRA `(.L_x_4) ;  /* 0xfffffffc00c88947 */ /* 0x000fea000383ffff */
[----:B------:R-:W-:Y:S05]  /*01e0*/  EXIT ;  /* 0x000000000000794d */ /* 0x000fea0003800000 */
.L_x_5:
        /* <DEDUP_REMOVED lines=9> */
.L_x_63:


//--------------------- .text._Z6extendiPfS_S_S_i --------------------------
	.section	.text._Z6extendiPfS_S_S_i,"ax",@progbits
	.align	128
        .global         _Z6extendiPfS_S_S_i
        .type           _Z6extendiPfS_S_S_i,@function
        .size           _Z6extendiPfS_S_S_i,(.L_x_59 - _Z6extendiPfS_S_S_i)
        .other          _Z6extendiPfS_S_S_i,@"STO_CUDA_ENTRY STV_DEFAULT"
_Z6extendiPfS_S_S_i:
.text._Z6extendiPfS_S_S_i:
        /* <DEDUP_REMOVED lines=11> */
[----:B------:R-:W3:Y:S01]  /*00b0*/  LDC.64 R6, c[0x0][0x388] ;  /* 0x0000e200ff067b82 */ /* 0x000ee20000000a00 */
[----:B------:R-:W4:Y:S01]  /*00c0*/  LDCU UR5, c[0x0][0x3a8] ;  /* 0x00007500ff0577ac */ /* 0x000f220008000800 */
[----:B-1----:R-:W-:-:S07]  /*00d0*/  IMAD R2, R2, UR4, RZ ;  /* 0x0000000402027c24 */ /* 0x002fce000f8e02ff */
.L_x_8:
[----:B-1----:R-:W1:Y:S08]  /*00e0*/  LDC.64 R14, c[0x0][0x398] ;  /* 0x0000e600ff0e7b82 */ /* 0x002e700000000a00 */
[----:B------:R-:W5:Y:S01]  /*00f0*/  LDC.64 R16, c[0x0][0x3a0] ;  /* 0x0000e800ff107b82 */ /* 0x000f620000000a00 */
[----:B0-----:R-:W-:-:S06]  /*0100*/  IMAD.WIDE R12, R9, 0x4, R4 ;  /* 0x00000004090c7825 */ /* 0x001fcc00078e0204 */
[----:B--2---:R-:W2:Y:S04]  /*0110*/  LDG.E R12, desc[UR6][R12.64] ;  /* 0x000000060c0c7981 */ /* 0x004ea8000c1e1900 */
[----:B-1----:R-:W4:Y:S04]  /*0120*/  LDG.E R15, desc[UR6][R14.64] ;  /* 0x000000060e0f7981 */ /* 0x002f28000c1e1900 */
[----:B-----5:R-:W4:Y:S01]  /*0130*/  LDG.E R16, desc[UR6][R16.64] ;  /* 0x0000000610107981 */ /* 0x020f22000c1e1900 */
[----:B------:R-:W-:Y:S01]  /*0140*/  BSSY.RECONVERGENT B0, `(.L_x_6) ;  /* 0x0000012000007945 */ /* 0x000fe20003800200 */
[----:B----4-:R-:W-:-:S04]  /*0150*/  FADD R3, -R15, R16 ;  /* 0x000000100f037221 */ /* 0x010fc80000000100 */
[----:B------:R-:W0:Y:S01]  /*0160*/  MUFU.RCP R8, R3 ;  /* 0x0000000300087308 */ /* 0x000e220000001000 */
[----:B--2---:R-:W-:-:S04]  /*0170*/  FADD R0, R12, -R15 ;  /* 0x8000000f0c007221 */ /* 0x004fc80000000000 */
[----:B------:R-:W-:-:S04]  /*0180*/  FMUL R0, R0, 5 ;  /* 0x40a0000000007820 */ /* 0x000fc80000400000 */
[----:B------:R-:W1:Y:S01]  /*0190*/  FCHK P0, R0, R3 ;  /* 0x0000000300007302 */ /* 0x000e620000000000 */
[----:B0-----:R-:W-:-:S04]  /*01a0*/  FFMA R11, -R3, R8, 1 ;  /* 0x3f800000030b7423 */ /* 0x001fc80000000108 */
[----:B------:R-:W-:Y:S01]  /*01b0*/  FFMA R19, R8, R11, R8 ;  /* 0x0000000b08137223 */ /* 0x000fe20000000008 */
[----:B------:R-:W-:-:S03]  /*01c0*/  IMAD.MOV.U32 R11, RZ, RZ, R9 ;  /* 0x000000ffff0b7224 */ /* 0x000fc600078e0009 */
[----:B------:R-:W-:Y:S01]  /*01d0*/  FFMA R8, R0, R19, RZ ;  /* 0x0000001300087223 */ /* 0x000fe200000000ff */
[----:B------:R-:W-:-:S03]  /*01e0*/  IMAD.IADD R9, R2, 0x1, R9 ;  /* 0x0000000102097824 */ /* 0x000fc600078e0209 */
[----:B------:R-:W-:Y:S02]  /*01f0*/  FFMA R10, -R3, R8, R0 ;  /* 0x00000008030a7223 */ /* 0x000fe40000000100 */
[----:B------:R-:W-:Y:S02]  /*0200*/  ISETP.GE.AND P2, PT, R9, UR5, PT ;  /* 0x0000000509007c0c */ /* 0x000fe4000bf46270 */
[----:B------:R-:W-:Y:S01]  /*0210*/  FFMA R8, R19, R10, R8 ;  /* 0x0000000a13087223 */ /* 0x000fe20000000008 */
[----:B-1----:R-:W-:Y:S10]  /*0220*/  @!P0 BRA `(.L_x_7) ;  /* 0x00000000000c8947 */ /* 0x002ff40003800000 */
[----:B------:R-:W-:-:S07]  /*0230*/  MOV R8, 0x250 ;  /* 0x0000025000087802 */ /* 0x000fce0000000f00 */
[----:B---3--:R-:W-:Y:S05]  /*0240*/  CALL.REL.NOINC `($__internal_0_$__cuda_sm3x_div_rn_noftz_f32_slowpath) ;  /* 0x00000000001c7944 */ /* 0x008fea0003c00000 */
[----:B------:R-:W-:-:S07]  /*0250*/  IMAD.MOV.U32 R8, RZ, RZ, R0 ;  /* 0x000000ffff087224 */ /* 0x000fce00078e0000 */
.L_x_7:
[----:B------:R-:W-:Y:S05]  /*0260*/  BSYNC.RECONVERGENT B0 ;  /* 0x0000000000007941 */ /* 0x000fea0003800200 */
.L_x_6:
[----:B------:R-:W-:Y:S01]  /*0270*/  FMNMX.NAN R3, R8, 1, PT ;  /* 0x3f80000008037809 */ /* 0x000fe20003820000 */
[----:B---3--:R-:W-:-:S05]  /*0280*/  IMAD.WIDE R10, R11, 0x4, R6 ;  /* 0x000000040b0a7825 */ /* 0x008fca00078e0206 */
[----:B------:R1:W-:Y:S01]  /*0290*/  STG.E desc[UR6][R10.64], R3 ;  /* 0x000000030a007986 */ /* 0x0003e2000c101906 */
[----:B------:R-:W-:Y:S05]  /*02a0*/  @!P2 BRA `(.L_x_8) ;  /* 0xfffffffc008ca947 */ /* 0x000fea000383ffff */
[----:B------:R-:W-:Y:S05]  /*02b0*/  EXIT ;  /* 0x000000000000794d */ /* 0x000fea0003800000 */
        .weak           $__internal_0_$__cuda_sm3x_div_rn_noftz_f32_slowpath
        .type           $__internal_0_$__cuda_sm3x_div_rn_noftz_f32_slowpath,@function
        .size           $__internal_0_$__cuda_sm3x_div_rn_noftz_f32_slowpath,(.L_x_59 - $__internal_0_$__cuda_sm3x_div_rn_noftz_f32_slowpath)
$__internal_0_$__cuda_sm3x_div_rn_noftz_f32_slowpath:
[--C-:B------:R-:W-:Y:S01]  /*02c0*/  SHF.R.U32.HI R12, RZ, 0x17, R3.reuse ;  /* 0x00000017ff0c7819 */ /* 0x100fe20000011603 */
[----:B------:R-:W-:Y:S01]  /*02d0*/  BSSY.RECONVERGENT B1, `(.L_x_9) ;  /* 0x0000064000017945 */ /* 0x000fe20003800200 */
[--C-:B------:R-:W-:Y:S01]  /*02e0*/  SHF.R.U32.HI R10, RZ, 0x17, R0.reuse ;  /* 0x00000017ff0a7819 */ /* 0x100fe20000011600 */
[----:B------:R-:W-:Y:S01]  /*02f0*/  IMAD.MOV.U32 R13, RZ, RZ, R0 ;  /* 0x000000ffff0d7224 */ /* 0x000fe200078e0000 */
[----:B------:R-:W-:Y:S01]  /*0300*/  LOP3.LUT R12, R12, 0xff, RZ, 0xc0, !PT ;  /* 0x000000ff0c0c7812 */ /* 0x000fe200078ec0ff */
[----:B------:R-:W-:Y:S01]  /*0310*/  IMAD.MOV.U32 R14, RZ, RZ, R3 ;  /* 0x000000ffff0e7224 */ /* 0x000fe200078e0003 */
[----:B------:R-:W-:-:S03]  /*0320*/  LOP3.LUT R16, R10, 0xff, RZ, 0xc0, !PT ;  /* 0x000000ff0a107812 */ /* 0x000fc600078ec0ff */
[----:B------:R-:W-:Y:S02]  /*0330*/  VIADD R15, R12, 0xffffffff ;  /* 0xffffffff0c0f7836 */ /* 0x000fe40000000000 */
[----:B------:R-:W-:-:S03]  /*0340*/  VIADD R17, R16, 0xffffffff ;  /* 0xffffffff10117836 */ /* 0x000fc60000000000 */
[----:B------:R-:W-:-:S04]  /*0350*/  ISETP.GT.U32.AND P0, PT, R15, 0xfd, PT ;  /* 0x000000fd0f00780c */ /* 0x000fc80003f04070 */
[----:B------:R-:W-:-:S13]  /*0360*/  ISETP.GT.U32.OR P0, PT, R17, 0xfd, P0 ;  /* 0x000000fd1100780c */ /* 0x000fda0000704470 */
[----:B------:R-:W-:Y:S01]  /*0370*/  @!P0 IMAD.MOV.U32 R10, RZ, RZ, RZ ;  /* 0x000000ffff0a8224 */ /* 0x000fe200078e00ff */
[----:B------:R-:W-:Y:S06]  /*0380*/  @!P0 BRA `(.L_x_10) ;  /* 0x00000000005c8947 */ /* 0x000fec0003800000 */
[----:B------:R-:W-:Y:S02]  /*0390*/  FSETP.GTU.FTZ.AND P0, PT, |R0|, +INF , PT ;  /* 0x7f8000000000780b */ /* 0x000fe40003f1c200 */
[----:B------:R-:W-:-:S04]  /*03a0*/  FSETP.GTU.FTZ.AND P1, PT, |R3|, +INF , PT ;  /* 0x7f8000000300780b */ /* 0x000fc80003f3c200 */
[----:B------:R-:W-:-:S13]  /*03b0*/  PLOP3.LUT P0, PT, P0, P1, PT, 0xf8, 0x8f ;  /* 0x00000000008f781c */ /* 0x000fda0000703f70 */
[----:B------:R-:W-:Y:S05]  /*03c0*/  @P0 BRA `(.L_x_11) ;  /* 0x00000004004c0947 */ /* 0x000fea0003800000 */
[----:B------:R-:W-:-:S13]  /*03d0*/  LOP3.LUT P0, RZ, R14, 0x7fffffff, R13, 0xc8, !PT ;  /* 0x7fffffff0eff7812 */ /* 0x000fda000780c80d */
[----:B------:R-:W-:Y:S05]  /*03e0*/  @!P0 BRA `(.L_x_12) ;  /* 0x00000004003c8947 */ /* 0x000fea0003800000 */
[C---:B------:R-:W-:Y:S02]  /*03f0*/  FSETP.NEU.FTZ.AND P3, PT, |R0|.reuse, +INF , PT ;  /* 0x7f8000000000780b */ /* 0x040fe40003f7d200 */
[----:B------:R-:W-:Y:S02]  /*0400*/  FSETP.NEU.FTZ.AND P1, PT, |R3|, +INF , PT ;  /* 0x7f8000000300780b */ /* 0x000fe40003f3d200 */
[----:B------:R-:W-:-:S11]  /*0410*/  FSETP.NEU.FTZ.AND P0, PT, |R0|, +INF , PT ;  /* 0x7f8000000000780b */ /* 0x000fd60003f1d200 */
[----:B------:R-:W-:Y:S05]  /*0420*/  @!P1 BRA !P3, `(.L_x_12) ;  /* 0x00000004002c9947 */ /* 0x000fea0005800000 */
[----:B------:R-:W-:-:S04]  /*0430*/  LOP3.LUT P3, RZ, R13, 0x7fffffff, RZ, 0xc0, !PT ;  /* 0x7fffffff0dff7812 */ /* 0x000fc8000786c0ff */
[----:B------:R-:W-:-:S13]  /*0440*/  PLOP3.LUT P1, PT, P1, P3, PT, 0x2f, 0xf2 ;  /* 0x0000000000f2781c */ /* 0x000fda0000f26577 */
[----:B------:R-:W-:Y:S05]  /*0450*/  @P1 BRA `(.L_x_13) ;  /* 0x0000000400181947 */ /* 0x000fea0003800000 */
[----:B------:R-:W-:-:S04]  /*0460*/  LOP3.LUT P1, RZ, R14, 0x7fffffff, RZ, 0xc0, !PT ;  /* 0x7fffffff0eff7812 */ /* 0x000fc8000782c0ff */
[----:B------:R-:W-:-:S13]  /*0470*/  PLOP3.LUT P0, PT, P0, P1, PT, 0x2f, 0xf2 ;  /* 0x0000000000f2781c */ /* 0x000fda0000702577 */
[----:B------:R-:W-:Y:S05]  /*0480*/  @P0 BRA `(.L_x_14) ;  /* 0x0000000400000947 */ /* 0x000fea0003800000 */
[----:B------:R-:W-:Y:S02]  /*0490*/  ISETP.GE.AND P0, PT, R17, RZ, PT ;  /* 0x000000ff1100720c */ /* 0x000fe40003f06270 */
[----:B------:R-:W-:-:S11]  /*04a0*/  ISETP.GE.AND P1, PT, R15, RZ, PT ;  /* 0x000000ff0f00720c */ /* 0x000fd60003f26270 */
[----:B------:R-:W-:Y:S02]  /*04b0*/  @P0 IMAD.MOV.U32 R10, RZ, RZ, RZ ;  /* 0x000000ffff0a0224 */ /* 0x000fe400078e00ff */
[----:B------:R-:W-:Y:S01]  /*04c0*/  @!P0 FFMA R13, R0, 1.84467440737095516160e+19, RZ ;  /* 0x5f800000000d8823 */ /* 0x000fe200000000ff */
[----:B------:R-:W-:Y:S02]  /*04d0*/  @!P0 IMAD.MOV.U32 R10, RZ, RZ, -0x40 ;  /* 0xffffffc0ff0a8424 */ /* 0x000fe400078e00ff */
[----:B------:R-:W-:Y:S02]  /*04e0*/  @!P1 FFMA R14, R3, 1.84467440737095516160e+19, RZ ;  /* 0x5f800000030e9823 */ /* 0x000fe400000000ff */
[----:B------:R-:W-:-:S07]  /*04f0*/  @!P1 VIADD R10, R10, 0x40 ;  /* 0x000000400a0a9836 */ /* 0x000fce0000000000 */
.L_x_10:
[----:B------:R-:W-:Y:S01]  /*0500*/  LEA R3, R12, 0xc0800000, 0x17 ;  /* 0xc08000000c037811 */ /* 0x000fe200078eb8ff */
[----:B------:R-:W-:Y:S04]  /*0510*/  BSSY.RECONVERGENT B2, `(.L_x_15) ;  /* 0x0000036000027945 */ /* 0x000fe80003800200 */
[----:B------:R-:W-:Y:S02]  /*0520*/  IMAD.IADD R14, R14, 0x1, -R3 ;  /* 0x000000010e0e7824 */ /* 0x000fe400078e0a03 */
[----:B------:R-:W-:Y:S02]  /*0530*/  VIADD R3, R16, 0xffffff81 ;  /* 0xffffff8110037836 */ /* 0x000fe40000000000 */
[----:B------:R-:W0:Y:S01]  /*0540*/  MUFU.RCP R15, R14 ;  /* 0x0000000e000f7308 */ /* 0x000e220000001000 */
[----:B------:R-:W-:Y:S01]  /*0550*/  FADD.FTZ R17, -R14, -RZ ;  /* 0x800000ff0e117221 */ /* 0x000fe20000010100 */
[----:B------:R-:W-:-:S03]  /*0560*/  IMAD R0, R3, -0x800000, R13 ;  /* 0xff80000003007824 */ /* 0x000fc600078e020d */
[----:B0-----:R-:W-:-:S04]  /*0570*/  FFMA R16, R15, R17, 1 ;  /* 0x3f8000000f107423 */ /* 0x001fc80000000011 */
[----:B------:R-:W-:-:S04]  /*0580*/  FFMA R18, R15, R16, R15 ;  /* 0x000000100f127223 */ /* 0x000fc8000000000f */
[----:B------:R-:W-:-:S04]  /*0590*/  FFMA R13, R0, R18, RZ ;  /* 0x00000012000d7223 */ /* 0x000fc800000000ff */
[----:B------:R-:W-:-:S04]  /*05a0*/  FFMA R16, R17, R13, R0 ;  /* 0x0000000d11107223 */ /* 0x000fc80000000000 */
[----:B------:R-:W-:Y:S01]  /*05b0*/  FFMA R15, R18, R16, R13 ;  /* 0x00000010120f7223 */ /* 0x000fe2000000000d */
[----:B------:R-:W-:-:S03]  /*05c0*/  IADD3 R13, PT, PT, R3, 0x7f, -R12 ;  /* 0x0000007f030d7810 */ /* 0x000fc60007ffe80c */
[----:B------:R-:W-:Y:S02]  /*05d0*/  FFMA R16, R17, R15, R0 ;  /* 0x0000000f11107223 */ /* 0x000fe40000000000 */
[----:B------:R-:W-:Y:S02]  /*05e0*/  IMAD.IADD R13, R13, 0x1, R10 ;  /* 0x000000010d0d7824 */ /* 0x000fe400078e020a */
[----:B------:R-:W-:-:S05]  /*05f0*/  FFMA R0, R18, R16, R15 ;  /* 0x0000001012007223 */ /* 0x000fca000000000f */
[----:B------:R-:W-:-:S04]  /*0600*/  SHF.R.U32.HI R3, RZ, 0x17, R0 ;  /* 0x00000017ff037819 */ /* 0x000fc80000011600 */
[----:B------:R-:W-:-:S05]  /*0610*/  LOP3.LUT R3, R3, 0xff, RZ, 0xc0, !PT ;  /* 0x000000ff03037812 */ /* 0x000fca00078ec0ff */
[----:B------:R-:W-:-:S04]  /*0620*/  IMAD.IADD R14, R3, 0x1, R13 ;  /* 0x00000001030e7824 */ /* 0x000fc800078e020d */
[----:B------:R-:W-:-:S05]  /*0630*/  VIADD R3, R14, 0xffffffff ;  /* 0xffffffff0e037836 */ /* 0x000fca0000000000 */
[----:B------:R-:W-:-:S13]  /*0640*/  ISETP.GE.U32.AND P0, PT, R3, 0xfe, PT ;  /* 0x000000fe0300780c */ /* 0x000fda0003f06070 */
[----:B------:R-:W-:Y:S05]  /*0650*/  @!P0 BRA `(.L_x_16) ;  /* 0x0000000000808947 */ /* 0x000fea0003800000 */
[----:B------:R-:W-:-:S13]  /*0660*/  ISETP.GT.AND P0, PT, R14, 0xfe, PT ;  /* 0x000000fe0e00780c */ /* 0x000fda0003f04270 */
[----:B------:R-:W-:Y:S05]  /*0670*/  @P0 BRA `(.L_x_17) ;  /* 0x00000000006c0947 */ /* 0x000fea0003800000 */
[----:B------:R-:W-:-:S13]  /*0680*/  ISETP.GE.AND P0, PT, R14, 0x1, PT ;  /* 0x000000010e00780c */ /* 0x000fda0003f06270 */
[----:B------:R-:W-:Y:S05]  /*0690*/  @P0 BRA `(.L_x_18) ;  /* 0x0000000000740947 */ /* 0x000fea0003800000 */
[----:B------:R-:W-:Y:S02]  /*06a0*/  ISETP.GE.AND P0, PT, R14, -0x18, PT ;  /* 0xffffffe80e00780c */ /* 0x000fe40003f06270 */
[----:B------:R-:W-:-:S11]  /*06b0*/  LOP3.LUT R0, R0, 0x80000000, RZ, 0xc0, !PT ;  /* 0x8000000000007812 */ /* 0x000fd600078ec0ff */
[----:B------:R-:W-:Y:S05]  /*06c0*/  @!P0 BRA `(.L_x_18) ;  /* 0x0000000000688947 */ /* 0x000fea0003800000 */
[-CC-:B------:R-:W-:Y:S01]  /*06d0*/  FFMA.RZ R3, R18, R16.reuse, R15.reuse ;  /* 0x0000001012037223 */ /* 0x180fe2000000c00f */
[----:B------:R-:W-:Y:S02]  /*06e0*/  VIADD R13, R14, 0x20 ;  /* 0x000000200e0d7836 */ /* 0x000fe40000000000 */
[-CC-:B------:R-:W-:Y:S01]  /*06f0*/  FFMA.RM R10, R18, R16.reuse, R15.reuse ;  /* 0x00000010120a7223 */ /* 0x180fe2000000400f */
[----:B------:R-:W-:Y:S02]  /*0700*/  ISETP.NE.AND P3, PT, R14, RZ, PT ;  /* 0x000000ff0e00720c */ /* 0x000fe40003f65270 */
[----:B------:R-:W-:Y:S01]  /*0710*/  LOP3.LUT R12, R3, 0x7fffff, RZ, 0xc0, !PT ;  /* 0x007fffff030c7812 */ /* 0x000fe200078ec0ff */
[----:B------:R-:W-:Y:S01]  /*0720*/  FFMA.RP R3, R18, R16, R15 ;  /* 0x0000001012037223 */ /* 0x000fe2000000800f */
[----:B------:R-:W-:Y:S01]  /*0730*/  ISETP.NE.AND P1, PT, R14, RZ, PT ;  /* 0x000000ff0e00720c */ /* 0x000fe20003f25270 */
[----:B------:R-:W-:Y:S01]  /*0740*/  IMAD.MOV R14, RZ, RZ, -R14 ;  /* 0x000000ffff0e7224 */ /* 0x000fe200078e0a0e */
[----:B------:R-:W-:-:S02]  /*0750*/  LOP3.LUT R12, R12, 0x800000, RZ, 0xfc, !PT ;  /* 0x008000000c0c7812 */ /* 0x000fc400078efcff */
[----:B------:R-:W-:Y:S02]  /*0760*/  FSETP.NEU.FTZ.AND P0, PT, R3, R10, PT ;  /* 0x0000000a0300720b */ /* 0x000fe40003f1d000 */
[----:B------:R-:W-:Y:S02]  /*0770*/  SHF.L.U32 R13, R12, R13, RZ ;  /* 0x0000000d0c0d7219 */ /* 0x000fe400000006ff */
[----:B------:R-:W-:Y:S02]  /*0780*/  SEL R3, R14, RZ, P3 ;  /* 0x000000ff0e037207 */ /* 0x000fe40001800000 */
[----:B------:R-:W-:Y:S02]  /*0790*/  ISETP.NE.AND P1, PT, R13, RZ, P1 ;  /* 0x000000ff0d00720c */ /* 0x000fe40000f25270 */
[----:B------:R-:W-:Y:S02]  /*07a0*/  SHF.R.U32.HI R3, RZ, R3, R12 ;  /* 0x00000003ff037219 */ /* 0x000fe4000001160c */
[----:B------:R-:W-:-:S02]  /*07b0*/  PLOP3.LUT P0, PT, P0, P1, PT, 0xf8, 0x8f ;  /* 0x00000000008f781c */ /* 0x000fc40000703f70 */
[----:B------:R-:W-:Y:S02]  /*07c0*/  SHF.R.U32.HI R13, RZ, 0x1, R3 ;  /* 0x00000001ff0d7819 */ /* 0x000fe40000011603 */
[----:B------:R-:W-:-:S04]  /*07d0*/  SEL R10, RZ, 0x1, !P0 ;  /* 0x00000001ff0a7807 */ /* 0x000fc80004000000 */
[----:B------:R-:W-:-:S04]  /*07e0*/  LOP3.LUT R10, R10, 0x1, R13, 0xf8, !PT ;  /* 0x000000010a0a7812 */ /* 0x000fc800078ef80d */
[----:B------:R-:W-:-:S05]  /*07f0*/  LOP3.LUT R10, R10, R3, RZ, 0xc0, !PT ;  /* 0x000000030a0a7212 */ /* 0x000fca00078ec0ff */
[----:B------:R-:W-:-:S05]  /*0800*/  IMAD.IADD R13, R13, 0x1, R10 ;  /* 0x000000010d0d7824 */ /* 0x000fca00078e020a */
[----:B------:R-:W-:Y:S01]  /*0810*/  LOP3.LUT R0, R13, R0, RZ, 0xfc, !PT ;  /* 0x000000000d007212 */ /* 0x000fe200078efcff */
[----:B------:R-:W-:Y:S06]  /*0820*/  BRA `(.L_x_18) ;  /* 0x0000000000107947 */ /* 0x000fec0003800000 */
.L_x_17:
[----:B------:R-:W-:-:S04]  /*0830*/  LOP3.LUT R0, R0, 0x80000000, RZ, 0xc0, !PT ;  /* 0x8000000000007812 */ /* 0x000fc800078ec0ff */
[----:B------:R-:W-:Y:S01]  /*0840*/  LOP3.LUT R0, R0, 0x7f800000, RZ, 0xfc, !PT ;  /* 0x7f80000000007812 */ /* 0x000fe200078efcff */
[----:B------:R-:W-:Y:S06]  /*0850*/  BRA `(.L_x_18) ;  /* 0x0000000000047947 */ /* 0x000fec0003800000 */
.L_x_16:
[----:B------:R-:W-:-:S07]  /*0860*/  IMAD R0, R13, 0x800000, R0 ;  /* 0x008000000d007824 */ /* 0x000fce00078e0200 */
.L_x_18:
[----:B------:R-:W-:Y:S05]  /*0870*/  BSYNC.RECONVERGENT B2 ;  /* 0x0000000000027941 */ /* 0x000fea0003800200 */
.L_x_15:
[----:B------:R-:W-:Y:S05]  /*0880*/  BRA `(.L_x_19) ;  /* 0x0000000000207947 */ /* 0x000fea0003800000 */
.L_x_14:
[----:B------:R-:W-:-:S04]  /*0890*/  LOP3.LUT R0, R14, 0x80000000, R13, 0x48, !PT ;  /* 0x800000000e007812 */ /* 0x000fc800078e480d */
[----:B------:R-:W-:Y:S01]  /*08a0*/  LOP3.LUT R0, R0, 0x7f800000, RZ, 0xfc, !PT ;  /* 0x7f80000000007812 */ /* 0x000fe200078efcff */
[----:B------:R-:W-:Y:S06]  /*08b0*/  BRA `(.L_x_19) ;  /* 0x0000000000147947 */ /* 0x000fec0003800000 */
.L_x_13:
[----:B------:R-:W-:Y:S01]  /*08c0*/  LOP3.LUT R0, R14, 0x80000000, R13, 0x48, !PT ;  /* 0x800000000e007812 */ /* 0x000fe200078e480d */
[----:B------:R-:W-:Y:S06]  /*08d0*/  BRA `(.L_x_19) ;  /* 0x00000000000c7947 */ /* 0x000fec0003800000 */
.L_x_12:
[----:B------:R-:W0:Y:S01]  /*08e0*/  MUFU.RSQ R0, -QNAN ;  /* 0xffc0000000007908 */ /* 0x000e220000001400 */
[----:B------:R-:W-:Y:S05]  /*08f0*/  BRA `(.L_x_19) ;  /* 0x0000000000047947 */ /* 0x000fea0003800000 */
.L_x_11:
[----:B------:R-:W-:-:S07]  /*0900*/  FADD.FTZ R0, R0, R3 ;  /* 0x0000000300007221 */ /* 0x000fce0000010000 */
.L_x_19:
[----:B------:R-:W-:Y:S05]  /*0910*/  BSYNC.RECONVERGENT B1 ;  /* 0x0000000000017941 */ /* 0x000fea0003800200 */
.L_x_9:
[----:B------:R-:W-:Y:S02]  /*0920*/  IMAD.MOV.U32 R12, RZ, RZ, R8 ;  /* 0x000000ffff0c7224 */ /* 0x000fe400078e0008 */
[----:B------:R-:W-:-:S04]  /*0930*/  IMAD.MOV.U32 R13, RZ, RZ, 0x0 ;  /* 0x00000000ff0d7424 */ /* 0x000fc800078e00ff */
[----:B0-----:R-:W-:Y:S05]  /*0940*/  RET.REL.NODEC R12 `(_Z6extendiPfS_S_S_i) ;  /* 0xfffffff40cac7950 */ /* 0x001fea0003c3ffff */
.L_x_20:
        /* <DEDUP_REMOVED lines=11> */
.L_x_59:


//--------------------- .text._Z14minimum_kerneliPfS_i --------------------------
	.section	.text._Z14minimum_kerneliPfS_i,"ax",@progbits
	.align	128
        .global         _Z14minimum_kerneliPfS_i
        .type           _Z14minimum_kerneliPfS_i,@function
        .size           _Z14minimum_kerneliPfS_i,(.L_x_65 - _Z14minimum_kerneliPfS_i)
        .other          _Z14minimum_kerneliPfS_i,@"STO_CUDA_ENTRY STV_DEFAULT"
_Z14minimum_kerneliPfS_i:
.text._Z14minimum_kerneliPfS_i:
[----:B------:R-:W-:Y:S01]  /*0000*/  LDC R1, c[0x0][0x37c] ;  /* 0x0000df00ff017b82 */ /* 0x000fe20000000800 */
[----:B------:R-:W0:Y:S07]  /*0010*/  S2R R8, SR_TID.X ;  /* 0x0000000000087919 */ /* 0x000e2e0000002100 */
[----:B------:R-:W0:Y:S01]  /*0020*/  S2UR UR4, SR_CTAID.X ;  /* 0x00000000000479c3 */ /* 0x000e220000002500 */
[----:B------:R-:W1:Y:S01]  /*0030*/  LDCU UR7, c[0x0][0x398] ;  /* 0x00007300ff0777ac */ /* 0x000e620008000800 */
[----:B------:R-:W-:Y:S01]  /*0040*/  BSSY.RECONVERGENT B0, `(.L_x_21) ;  /* 0x0000011000007945 */ /* 0x000fe20003800200 */
[----:B------:R-:W-:-:S05]  /*0050*/  IMAD.MOV.U32 R6, RZ, RZ, 0x447a0000 ;  /* 0x447a0000ff067424 */ /* 0x000fca00078e00ff */
[----:B------:R-:W0:Y:S02]  /*0060*/  LDC R7, c[0x0][0x360] ;  /* 0x0000d800ff077b82 */ /* 0x000e240000000800 */
[----:B0-----:R-:W-:Y:S01]  /*0070*/  IMAD R0, R7, UR4, R8 ;  /* 0x0000000407007c24 */ /* 0x001fe2000f8e0208 */
[----:B------:R-:W0:Y:S04]  /*0080*/  LDCU.64 UR4, c[0x0][0x358] ;  /* 0x00006b00ff0477ac */ /* 0x000e280008000a00 */
[----:B-1----:R-:W-:-:S13]  /*0090*/  ISETP.GE.AND P0, PT, R0, UR7, PT ;  /* 0x0000000700007c0c */ /* 0x002fda000bf06270 */
[----:B------:R-:W-:Y:S05]  /*00a0*/  @P0 BRA `(.L_x_22) ;  /* 0x0000000000280947 */ /* 0x000fea0003800000 */
[----:B------:R-:W1:Y:S01]  /*00b0*/  LDC.64 R4, c[0x0][0x390] ;  /* 0x0000e400ff047b82 */ /* 0x000e620000000a00 */
[----:B------:R-:W2:Y:S01]  /*00c0*/  LDCU UR6, c[0x0][0x370] ;  /* 0x00006e00ff0677ac */ /* 0x000ea20008000800 */
[----:B------:R-:W-:Y:S02]  /*00d0*/  IMAD.MOV.U32 R6, RZ, RZ, 0x447a0000 ;  /* 0x447a0000ff067424 */ /* 0x000fe400078e00ff */
[----:B--2---:R-:W-:-:S07]  /*00e0*/  IMAD R7, R7, UR6, RZ ;  /* 0x0000000607077c24 */ /* 0x004fce000f8e02ff */
.L_x_23:
[----:B-1----:R-:W-:-:S06]  /*00f0*/  IMAD.WIDE R2, R0, 0x4, R4 ;  /* 0x0000000400027825 */ /* 0x002fcc00078e0204 */
[----:B0-----:R-:W2:Y:S01]  /*0100*/  LDG.E R3, desc[UR4][R2.64] ;  /* 0x0000000402037981 */ /* 0x001ea2000c1e1900 */
[----:B------:R-:W-:-:S05]  /*0110*/  IMAD.IADD R0, R7, 0x1, R0 ;  /* 0x0000000107007824 */ /* 0x000fca00078e0200 */
[----:B------:R-:W-:Y:S02]  /*0120*/  ISETP.GE.AND P0, PT, R0, UR7, PT ;  /* 0x0000000700007c0c */ /* 0x000fe4000bf06270 */
[----:B--2---:R-:W-:-:S11]  /*0130*/  FMNMX R6, R3, R6, PT ;  /* 0x0000000603067209 */ /* 0x004fd60003800000 */
[----:B------:R-:W-:Y:S05]  /*0140*/  @!P0 BRA `(.L_x_23) ;  /* 0xfffffffc00e88947 */ /* 0x000fea000383ffff */
.L_x_22:
[----:B0-----:R-:W-:Y:S05]  /*0150*/  BSYNC.RECONVERGENT B0 ;  /* 0x0000000000007941 */ /* 0x001fea0003800200 */
.L_x_21:
[----:B------:R-:W0:Y:S01]  /*0160*/  SHFL.DOWN PT, R3, R6, 0x10, 0x1f ;  /* 0x0a001f0006037f89 */ /* 0x000e2200000e0000 */
[----:B------:R-:W-:Y:S02]  /*0170*/  LOP3.LUT P0, RZ, R8, 0x1f, RZ, 0xc0, !PT ;  /* 0x0000001f08ff7812 */ /* 0x000fe4000780c0ff */
[----:B0-----:R-:W-:-:S05]  /*0180*/  FMNMX R3, R3, R6, PT ;  /* 0x0000000603037209 */ /* 0x001fca0003800000 */
[----:B------:R-:W0:Y:S02]  /*0190*/  SHFL.DOWN PT, R0, R3, 0x8, 0x1f ;  /* 0x09001f0003007f89 */ /* 0x000e2400000e0000 */
[----:B0-----:R-:W-:-:S05]  /*01a0*/  FMNMX R0, R3, R0, PT ;  /* 0x0000000003007209 */ /* 0x001fca0003800000 */
[----:B------:R-:W0:Y:S02]  /*01b0*/  SHFL.DOWN PT, R5, R0, 0x4, 0x1f ;  /* 0x08801f0000057f89 */ /* 0x000e2400000e0000 */
[----:B0-----:R-:W-:-:S05]  /*01c0*/  FMNMX R5, R0, R5, PT ;  /* 0x0000000500057209 */ /* 0x001fca0003800000 */
[----:B------:R-:W0:Y:S02]  /*01d0*/  SHFL.DOWN PT, R2, R5, 0x2, 0x1f ;  /* 0x08401f0005027f89 */ /* 0x000e2400000e0000 */
[----:B0-----:R-:W-:-:S05]  /*01e0*/  FMNMX R4, R5, R2, PT ;  /* 0x0000000205047209 */ /* 0x001fca0003800000 */
[----:B------:R0:W1:Y:S01]  /*01f0*/  SHFL.DOWN PT, R7, R4, 0x1, 0x1f ;  /* 0x08201f0004077f89 */ /* 0x00006200000e0000 */
[----:B------:R-:W-:Y:S05]  /*0200*/  @P0 EXIT ;  /* 0x000000000000094d */ /* 0x000fea0003800000 */
[----:B------:R-:W2:Y:S02]  /*0210*/  LDC.64 R2, c[0x0][0x388] ;  /* 0x0000e200ff027b82 */ /* 0x000ea40000000a00 */
[----:B--2---:R-:W2:Y:S01]  /*0220*/  LDG.E R0, desc[UR4][R2.64] ;  /* 0x0000000402007981 */ /* 0x004ea2000c1e1900 */
[----:B-1----:R-:W-:-:S04]  /*0230*/  FMNMX R7, R4, R7, PT ;  /* 0x0000000704077209 */ /* 0x002fc80003800000 */
[----:B--2---:R-:W-:-:S13]  /*0240*/  FSETP.GEU.AND P0, PT, R7, R0, PT ;  /* 0x000000000700720b */ /* 0x004fda0003f0e000 */
[----:B------:R-:W-:Y:S05]  /*0250*/  @P0 EXIT ;  /* 0x000000000000094d */ /* 0x000fea0003800000 */
[----:B------:R-:W-:-:S07]  /*0260*/  IMAD.MOV.U32 R6, RZ, RZ, R0 ;  /* 0x000000ffff067224 */ /* 0x000fce00078e0000 */
.L_x_24:
[----:B------:R-:W-:Y:S05]  /*0270*/  YIELD ;  /* 0x0000000000007946 */ /* 0x000fea0003800000 */
[----:B------:R-:W2:Y:S02]  /*0280*/  ATOMG.E.CAS.STRONG.GPU PT, R6, [R2], R6, R7 ;  /* 0x00000006020673a9 */ /* 0x000ea400001ee107 */
[----:B--2---:R-:W-:-:S13]  /*0290*/  FSETP.GEU.AND P0, PT, R7, R6, PT ;  /* 0x000000060700720b */ /* 0x004fda0003f0e000 */
[----:B------:R-:W-:Y:S05]  /*02a0*/  @!P0 BRA `(.L_x_24) ;  /* 0xfffffffc00f08947 */ /* 0x000fea000383ffff */
[----:B------:R-:W-:Y:S05]  /*02b0*/  EXIT ;  /* 0x000000000000794d */ /* 0x000fea0003800000 */
.L_x_25:
        /* <DEDUP_REMOVED lines=12> */
.L_x_65:


//--------------------- .text._Z14maximum_kerneliPfS_i --------------------------
	.section	.text._Z14maximum_kerneliPfS_i,"ax",@progbits
	.align	128
        .global         _Z14maximum_kerneliPfS_i
        .type           _Z14maximum_kerneliPfS_i,@function
        .size           _Z14maximum_kerneliPfS_i,(.L_x_66 - _Z14maximum_kerneliPfS_i)
        .other          _Z14maximum_kerneliPfS_i,@"STO_CUDA_ENTRY STV_DEFAULT"
_Z14maximum_kerneliPfS_i:
.text._Z14maximum_kerneliPfS_i:
[----:B------:R-:W-:Y:S01]  /*0000*/  LDC R1, c[0x0][0x37c] ;  /* 0x0000df00ff017b82 */ /* 0x000fe20000000800 */
[----:B------:R-:W0:Y:S07]  /*0010*/  S2R R8, SR_TID.X ;  /* 0x0000000000087919 */ /* 0x000e2e0000002100 */
[----:B------:R-:W0:Y:S01]  /*0020*/  S2UR UR4, SR_CTAID.X ;  /* 0x00000000000479c3 */ /* 0x000e220000002500 */
[----:B------:R-:W1:Y:S01]  /*0030*/  LDCU UR7, c[0x0][0x398] ;  /* 0x00007300ff0777ac */ /* 0x000e620008000800 */
[----:B------:R-:W-:Y:S01]  /*0040*/  BSSY.RECONVERGENT B0, `(.L_x_26) ;  /* 0x0000011000007945 */ /* 0x000fe20003800200 */
[----:B------:R-:W-:-:S05]  /*0050*/  IMAD.MOV.U32 R6, RZ, RZ, -0x3b860000 ;  /* 0xc47a0000ff067424 */ /* 0x000fca00078e00ff */
[----:B------:R-:W0:Y:S02]  /*0060*/  LDC R7, c[0x0][0x360] ;  /* 0x0000d800ff077b82 */ /* 0x000e240000000800 */
[----:B0-----:R-:W-:Y:S01]  /*0070*/  IMAD R0, R7, UR4, R8 ;  /* 0x0000000407007c24 */ /* 0x001fe2000f8e0208 */
[----:B------:R-:W0:Y:S04]  /*0080*/  LDCU.64 UR4, c[0x0][0x358] ;  /* 0x00006b00ff0477ac */ /* 0x000e280008000a00 */
[----:B-1----:R-:W-:-:S13]  /*0090*/  ISETP.GE.AND P0, PT, R0, UR7, PT ;  /* 0x0000000700007c0c */ /* 0x002fda000bf06270 */
[----:B------:R-:W-:Y:S05]  /*00a0*/  @P0 BRA `(.L_x_27) ;  /* 0x0000000000280947 */ /* 0x000fea0003800000 */
[----:B------:R-:W1:Y:S01]  /*00b0*/  LDC.64 R4, c[0x0][0x390] ;  /* 0x0000e400ff047b82 */ /* 0x000e620000000a00 */
[----:B------:R-:W2:Y:S01]  /*00c0*/  LDCU UR6, c[0x0][0x370] ;  /* 0x00006e00ff0677ac */ /* 0x000ea20008000800 */
[----:B------:R-:W-:Y:S02]  /*00d0*/  IMAD.MOV.U32 R6, RZ, RZ, -0x3b860000 ;  /* 0xc47a0000ff067424 */ /* 0x000fe400078e00ff */
[----:B--2---:R-:W-:-:S07]  /*00e0*/  IMAD R7, R7, UR6, RZ ;  /* 0x0000000607077c24 */ /* 0x004fce000f8e02ff */
.L_x_28:
[----:B-1----:R-:W-:-:S06]  /*00f0*/  IMAD.WIDE R2, R0, 0x4, R4 ;  /* 0x0000000400027825 */ /* 0x002fcc00078e0204 */
[----:B0-----:R-:W2:Y:S01]  /*0100*/  LDG.E R3, desc[UR4][R2.64] ;  /* 0x0000000402037981 */ /* 0x001ea2000c1e1900 */
[----:B------:R-:W-:-:S05]  /*0110*/  IMAD.IADD R0, R7, 0x1, R0 ;  /* 0x0000000107007824 */ /* 0x000fca00078e0200 */
[----:B------:R-:W-:Y:S02]  /*0120*/  ISETP.GE.AND P0, PT, R0, UR7, PT ;  /* 0x0000000700007c0c */ /* 0x000fe4000bf06270 */
[----:B--2---:R-:W-:-:S11]  /*0130*/  FMNMX R6, R3, R6, !PT ;  /* 0x0000000603067209 */ /* 0x004fd60007800000 */
[----:B------:R-:W-:Y:S05]  /*0140*/  @!P0 BRA `(.L_x_28) ;  /* 0xfffffffc00e88947 */ /* 0x000fea000383ffff */
.L_x_27:
[----:B0-----:R-:W-:Y:S05]  /*0150*/  BSYNC.RECONVERGENT B0 ;  /* 0x0000000000007941 */ /* 0x001fea0003800200 */
.L_x_26:
[----:B------:R-:W0:Y:S01]  /*0160*/  SHFL.DOWN PT, R3, R6, 0x10, 0x1f ;  /* 0x0a001f0006037f89 */ /* 0x000e2200000e0000 */
[----:B------:R-:W-:Y:S02]  /*0170*/  LOP3.LUT P0, RZ, R8, 0x1f, RZ, 0xc0, !PT ;  /* 0x0000001f08ff7812 */ /* 0x000fe4000780c0ff */
[----:B0-----:R-:W-:-:S05]  /*0180*/  FMNMX R3, R3, R6, !PT ;  /* 0x0000000603037209 */ /* 0x001fca0007800000 */
[----:B------:R-:W0:Y:S02]  /*0190*/  SHFL.DOWN PT, R0, R3, 0x8, 0x1f ;  /* 0x09001f0003007f89 */ /* 0x000e2400000e0000 */
[----:B0-----:R-:W-:-:S05]  /*01a0*/  FMNMX R0, R3, R0, !PT ;  /* 0x0000000003007209 */ /* 0x001fca0007800000 */
[----:B------:R-:W0:Y:S02]  /*01b0*/  SHFL.DOWN PT, R5, R0, 0x4, 0x1f ;  /* 0x08801f0000057f89 */ /* 0x000e2400000e0000 */
[----:B0-----:R-:W-:-:S05]  /*01c0*/  FMNMX R5, R0, R5, !PT ;  /* 0x0000000500057209 */ /* 0x001fca0007800000 */
[----:B------:R-:W0:Y:S02]  /*01d0*/  SHFL.DOWN PT, R2, R5, 0x2, 0x1f ;  /* 0x08401f0005027f89 */ /* 0x000e2400000e0000 */
[----:B0-----:R-:W-:-:S05]  /*01e0*/  FMNMX R4, R5, R2, !PT ;  /* 0x0000000205047209 */ /* 0x001fca0007800000 */
[----:B------:R0:W1:Y:S01]  /*01f0*/  SHFL.DOWN PT, R7, R4, 0x1, 0x1f ;  /* 0x08201f0004077f89 */ /* 0x00006200000e0000 */
[----:B------:R-:W-:Y:S05]  /*0200*/  @P0 EXIT ;  /* 0x000000000000094d */ /* 0x000fea0003800000 */
[----:B------:R-:W2:Y:S02]  /*0210*/  LDC.64 R2, c[0x0][0x388] ;  /* 0x0000e200ff027b82 */ /* 0x000ea40000000a00 */
[----:B--2---:R-:W2:Y:S01]  /*0220*/  LDG.E R0, desc[UR4][R2.64] ;  /* 0x0000000402007981 */ /* 0x004ea2000c1e1900 */
[----:B-1----:R-:W-:-:S04]  /*0230*/  FMNMX R7, R4, R7, !PT ;  /* 0x0000000704077209 */ /* 0x002fc80007800000 */
[----:B--2---:R-:W-:-:S13]  /*0240*/  FSETP.GT.AND P0, PT, R7, R0, PT ;  /* 0x000000000700720b */ /* 0x004fda0003f04000 */
[----:B------:R-:W-:Y:S05]  /*0250*/  @!P0 EXIT ;  /* 0x000000000000894d */ /* 0x000fea0003800000 */
[----:B------:R-:W-:-:S07]  /*0260*/  IMAD.MOV.U32 R6, RZ, RZ, R0 ;  /* 0x000000ffff067224 */ /* 0x000fce00078e0000 */
.L_x_29:
[----:B------:R-:W-:Y:S05]  /*0270*/  YIELD ;  /* 0x0000000000007946 */ /* 0x000fea0003800000 */
[----:B------:R-:W2:Y:S02]  /*0280*/  ATOMG.E.CAS.STRONG.GPU PT, R6, [R2], R6, R7 ;  /* 0x00000006020673a9 */ /* 0x000ea400001ee107 */
[----:B--2---:R-:W-:-:S13]  /*0290*/  FSETP.GT.AND P0, PT, R7, R6, PT ;  /* 0x000000060700720b */ /* 0x004fda0003f04000 */
[----:B------:R-:W-:Y:S05]  /*02a0*/  @P0 BRA `(.L_x_29) ;  /* 0xfffffffc00f00947 */ /* 0x000fea000383ffff */
[----:B------:R-:W-:Y:S05]  /*02b0*/  EXIT ;  /* 0x000000000000794d */ /* 0x000fea0003800000 */
.L_x_30:
        /* <DEDUP_REMOVED lines=12> */
.L_x_66:


//--------------------- .text._Z5sobeliPfS_ii     --------------------------
	.section	.text._Z5sobeliPfS_ii,"ax",@progbits
	.align	128
        .global         _Z5sobeliPfS_ii
        .type           _Z5sobeliPfS_ii,@function
        .size           _Z5sobeliPfS_ii,(.L_x_60 - _Z5sobeliPfS_ii)
        .other          _Z5sobeliPfS_ii,@"STO_CUDA_ENTRY STV_DEFAULT"
_Z5sobeliPfS_ii:
.text._Z5sobeliPfS_ii:
[----:B------:R-:W-:Y:S01]  /*0000*/  LDC R1, c[0x0][0x37c] ;  /* 0x0000df00ff017b82 */ /* 0x000fe20000000800 */
[----:B------:R-:W0:Y:S07]  /*0010*/  S2R R3, SR_TID.X ;  /* 0x0000000000037919 */ /* 0x000e2e0000002100 */
[----:B------:R-:W1:Y:S01]  /*0020*/  LDC R0, c[0x0][0x360] ;  /* 0x0000d800ff007b82 */ /* 0x000e620000000800 */
[----:B------:R-:W-:Y:S01]  /*0030*/  BSSY.RECONVERGENT B0, `(.L_x_31) ;  /* 0x000001d000007945 */ /* 0x000fe20003800200 */
[----:B------:R-:W0:Y:S02]  /*0040*/  S2R R4, SR_TID.Y ;  /* 0x0000000000047919 */ /* 0x000e240000002200 */
[----:B0-----:R-:W-:-:S13]  /*0050*/  LOP3.LUT P0, RZ, R3, R4, RZ, 0xfc, !PT ;  /* 0x0000000403ff7212 */ /* 0x001fda000780fcff */
[----:B------:R-:W-:Y:S05]  /*0060*/  @P0 BRA `(.L_x_32) ;  /* 0x0000000000640947 */ /* 0x000fea0003800000 */
[----:B------:R-:W0:Y:S01]  /*0070*/  S2UR UR5, SR_CgaCtaId ;  /* 0x00000000000579c3 */ /* 0x000e220000008800 */
[----:B------:R-:W-:Y:S01]  /*0080*/  UMOV UR4, 0x400 ;  /* 0x0000040000047882 */ /* 0x000fe20000000000 */
[----:B------:R-:W-:Y:S01]  /*0090*/  IMAD.MOV.U32 R6, RZ, RZ, RZ ;  /* 0x000000ffff067224 */ /* 0x000fe200078e00ff */
[----:B------:R-:W-:Y:S01]  /*00a0*/  CS2R R12, SRZ ;  /* 0x00000000000c7805 */ /* 0x000fe2000001ff00 */
[----:B------:R-:W-:Y:S02]  /*00b0*/  IMAD.MOV.U32 R8, RZ, RZ, -0x1 ;  /* 0xffffffffff087424 */ /* 0x000fe400078e00ff */
[----:B------:R-:W-:Y:S02]  /*00c0*/  IMAD.MOV.U32 R9, RZ, RZ, -0x2 ;  /* 0xfffffffeff097424 */ /* 0x000fe400078e00ff */
[----:B------:R-:W-:Y:S02]  /*00d0*/  IMAD.MOV.U32 R10, RZ, RZ, -0x1 ;  /* 0xffffffffff0a7424 */ /* 0x000fe400078e00ff */
[----:B------:R-:W-:-:S02]  /*00e0*/  IMAD.MOV.U32 R11, RZ, RZ, RZ ;  /* 0x000000ffff0b7224 */ /* 0x000fc400078e00ff */
[----:B------:R-:W-:Y:S02]  /*00f0*/  IMAD.MOV.U32 R14, RZ, RZ, 0x1 ;  /* 0x00000001ff0e7424 */ /* 0x000fe400078e00ff */
[----:B------:R-:W-:Y:S02]  /*0100*/  IMAD.MOV.U32 R15, RZ, RZ, 0x2 ;  /* 0x00000002ff0f7424 */ /* 0x000fe400078e00ff */
[----:B------:R-:W-:Y:S02]  /*0110*/  IMAD.MOV.U32 R16, RZ, RZ, 0x1 ;  /* 0x00000001ff107424 */ /* 0x000fe400078e00ff */
[----:B------:R-:W-:Y:S02]  /*0120*/  IMAD.MOV.U32 R17, RZ, RZ, -0x1 ;  /* 0xffffffffff117424 */ /* 0x000fe400078e00ff */
[----:B------:R-:W-:Y:S02]  /*0130*/  IMAD.MOV.U32 R18, RZ, RZ, RZ ;  /* 0x000000ffff127224 */ /* 0x000fe400078e00ff */
[----:B------:R-:W-:Y:S01]  /*0140*/  IMAD.MOV.U32 R19, RZ, RZ, 0x1 ;  /* 0x00000001ff137424 */ /* 0x000fe200078e00ff */
[----:B0-----:R-:W-:Y:S01]  /*0150*/  ULEA UR4, UR5, UR4, 0x18 ;  /* 0x0000000405047291 */ /* 0x001fe2000f8ec0ff */
[----:B------:R-:W-:-:S02]  /*0160*/  IMAD.MOV.U32 R20, RZ, RZ, -0x2 ;  /* 0xfffffffeff147424 */ /* 0x000fc400078e00ff */
[----:B------:R-:W-:Y:S02]  /*0170*/  IMAD.MOV.U32 R21, RZ, RZ, RZ ;  /* 0x000000ffff157224 */ /* 0x000fe400078e00ff */
[----:B------:R-:W-:Y:S02]  /*0180*/  IMAD.MOV.U32 R22, RZ, RZ, 0x2 ;  /* 0x00000002ff167424 */ /* 0x000fe400078e00ff */
[----:B------:R-:W-:Y:S02]  /*0190*/  IMAD.MOV.U32 R23, RZ, RZ, -0x1 ;  /* 0xffffffffff177424 */ /* 0x000fe400078e00ff */
[----:B------:R-:W-:Y:S01]  /*01a0*/  IMAD.MOV.U32 R7, RZ, RZ, 0x1 ;  /* 0x00000001ff077424 */ /* 0x000fe200078e00ff */
[----:B------:R0:W-:Y:S04]  /*01b0*/  STS.128 [UR4], R8 ;  /* 0x00000008ff007988 */ /* 0x0001e80008000c04 */
[----:B------:R0:W-:Y:S04]  /*01c0*/  STS.128 [UR4+0x10], R12 ;  /* 0x0000100cff007988 */ /* 0x0001e80008000c04 */
[----:B------:R0:W-:Y:S04]  /*01d0*/  STS.128 [UR4+0x20], R16 ;  /* 0x00002010ff007988 */ /* 0x0001e80008000c04 */
[----:B------:R0:W-:Y:S04]  /*01e0*/  STS.128 [UR4+0x30], R20 ;  /* 0x00003014ff007988 */ /* 0x0001e80008000c04 */
[----:B------:R0:W-:Y:S02]  /*01f0*/  STS.64 [UR4+0x40], R6 ;  /* 0x00004006ff007988 */ /* 0x0001e40008000a04 */
.L_x_32:
[----:B------:R-:W-:Y:S05]  /*0200*/  BSYNC.RECONVERGENT B0 ;  /* 0x0000000000007941 */ /* 0x000fea0003800200 */
.L_x_31:
[----:B------:R-:W1:Y:S01]  /*0210*/  S2UR UR4, SR_CTAID.X ;  /* 0x00000000000479c3 */ /* 0x000e620000002500 */
[----:B------:R-:W2:Y:S01]  /*0220*/  LDCU UR5, c[0x0][0x398] ;  /* 0x00007300ff0577ac */ /* 0x000ea20008000800 */
[----:B-1----:R-:W-:-:S06]  /*0230*/  IMAD R3, R0, UR4, R3 ;  /* 0x0000000400037c24 */ /* 0x002fcc000f8e0203 */
[----:B------:R-:W-:Y:S01]  /*0240*/  BAR.SYNC.DEFER_BLOCKING 0x0 ;  /* 0x0000000000007b1d */ /* 0x000fe20000010000 */
[----:B--2---:R-:W-:-:S13]  /*0250*/  ISETP.GE.AND P0, PT, R3, UR5, PT ;  /* 0x0000000503007c0c */ /* 0x004fda000bf06270 */
[----:B------:R-:W-:Y:S05]  /*0260*/  @P0 EXIT ;  /* 0x000000000000094d */ /* 0x000fea0003800000 */
[----:B------:R-:W1:Y:S01]  /*0270*/  S2UR UR5, SR_CgaCtaId ;  /* 0x00000000000579c3 */ /* 0x000e620000008800 */
[----:B------:R-:W-:Y:S01]  /*0280*/  UMOV UR4, 0x400 ;  /* 0x0000040000047882 */ /* 0x000fe20000000000 */
[----:B------:R-:W2:Y:S01]  /*0290*/  LDCU.64 UR6, c[0x0][0x358] ;  /* 0x00006b00ff0677ac */ /* 0x000ea20008000a00 */
[----:B------:R-:W3:Y:S05]  /*02a0*/  LDCU UR8, c[0x0][0x398] ;  /* 0x00007300ff0877ac */ /* 0x000eea0008000800 */
[----:B------:R-:W4:Y:S01]  /*02b0*/  LDC R5, c[0x0][0x364] ;  /* 0x0000d900ff057b82 */ /* 0x000f220000000800 */
[----:B------:R-:W0:Y:S01]  /*02c0*/  LDCU UR9, c[0x0][0x39c] ;  /* 0x00007380ff0977ac */ /* 0x000e220008000800 */
[----:B-1----:R-:W-:Y:S01]  /*02d0*/  ULEA UR4, UR5, UR4, 0x18 ;  /* 0x0000000405047291 */ /* 0x002fe2000f8ec0ff */
[----:B------:R-:W4:Y:S08]  /*02e0*/  LDCU UR5, c[0x0][0x374] ;  /* 0x00006e80ff0577ac */ /* 0x000f300008000800 */
[----:B0-----:R-:W0:Y:S04]  /*02f0*/  LDS.128 R20, [UR4] ;  /* 0x00000004ff147984 */ /* 0x001e280008000c00 */
[----:B------:R-:W1:Y:S04]  /*0300*/  LDS.128 R8, [UR4+0x20] ;  /* 0x00002004ff087984 */ /* 0x000e680008000c00 */
[----:B------:R-:W5:Y:S01]  /*0310*/  LDS.128 R12, [UR4+0x30] ;  /* 0x00003004ff0c7984 */ /* 0x000f620008000c00 */
[----:B----4-:R-:W-:-:S03]  /*0320*/  IMAD R27, R5, UR5, RZ ;  /* 0x00000005051b7c24 */ /* 0x010fc6000f8e02ff */
[----:B------:R-:W4:Y:S04]  /*0330*/  LDS.128 R16, [UR4+0x10] ;  /* 0x00001004ff107984 */ /* 0x000f280008000c00 */
[----:B------:R-:W2:Y:S01]  /*0340*/  LDS.64 R6, [UR4+0x40] ;  /* 0x00004004ff067984 */ /* 0x000ea20008000a00 */
[----:B------:R-:W3:Y:S01]  /*0350*/  S2UR UR4, SR_CTAID.Y ;  /* 0x00000000000479c3 */ /* 0x000ee20000002600 */
[----:B0-----:R-:W-:Y:S01]  /*0360*/  I2FP.F32.S32 R0, R20 ;  /* 0x0000001400007245 */ /* 0x001fe20000201400 */
[----:B---3--:R-:W-:Y:S01]  /*0370*/  IMAD R24, R5, UR4, R4 ;  /* 0x0000000405187c24 */ /* 0x008fe2000f8e0204 */
[----:B------:R-:W-:Y:S02]  /*0380*/  I2FP.F32.S32 R21, R21 ;  /* 0x0000001500157245 */ /* 0x000fe40000201400 */
[----:B-1----:R-:W-:-:S02]  /*0390*/  I2FP.F32.S32 R2, R9 ;  /* 0x0000000900027245 */ /* 0x002fc40000201400 */
[----:B------:R-:W-:Y:S02]  /*03a0*/  I2FP.F32.S32 R22, R22 ;  /* 0x0000001600167245 */ /* 0x000fe40000201400 */
[----:B------:R-:W-:Y:S02]  /*03b0*/  I2FP.F32.S32 R23, R23 ;  /* 0x0000001700177245 */ /* 0x000fe40000201400 */
[----:B------:R-:W-:Y:S02]  /*03c0*/  I2FP.F32.S32 R10, R10 ;  /* 0x0000000a000a7245 */ /* 0x000fe40000201400 */
[----:B------:R-:W-:Y:S02]  /*03d0*/  I2FP.F32.S32 R11, R11 ;  /* 0x0000000b000b7245 */ /* 0x000fe40000201400 */
[----:B------:R-:W-:Y:S02]  /*03e0*/  I2FP.F32.S32 R8, R8 ;  /* 0x0000000800087245 */ /* 0x000fe40000201400 */
[----:B-----5:R-:W-:-:S02]  /*03f0*/  I2FP.F32.S32 R12, R12 ;  /* 0x0000000c000c7245 */ /* 0x020fc40000201400 */
[----:B------:R-:W-:Y:S02]  /*0400*/  I2FP.F32.S32 R13, R13 ;  /* 0x0000000d000d7245 */ /* 0x000fe40000201400 */
[----:B------:R-:W-:Y:S02]  /*0410*/  I2FP.F32.S32 R14, R14 ;  /* 0x0000000e000e7245 */ /* 0x000fe40000201400 */
[----:B------:R-:W-:Y:S02]  /*0420*/  I2FP.F32.S32 R15, R15 ;  /* 0x0000000f000f7245 */ /* 0x000fe40000201400 */
[----:B----4-:R-:W-:Y:S02]  /*0430*/  I2FP.F32.S32 R16, R16 ;  /* 0x0000001000107245 */ /* 0x010fe40000201400 */
[----:B------:R-:W-:Y:S02]  /*0440*/  I2FP.F32.S32 R17, R17 ;  /* 0x0000001100117245 */ /* 0x000fe40000201400 */
[----:B------:R-:W-:-:S02]  /*0450*/  I2FP.F32.S32 R18, R18 ;  /* 0x0000001200127245 */ /* 0x000fc40000201400 */
[----:B------:R-:W-:Y:S02]  /*0460*/  I2FP.F32.S32 R19, R19 ;  /* 0x0000001300137245 */ /* 0x000fe40000201400 */
[----:B--2---:R-:W-:Y:S02]  /*0470*/  I2FP.F32.S32 R9, R6 ;  /* 0x0000000600097245 */ /* 0x004fe40000201400 */
[----:B------:R-:W-:-:S07]  /*0480*/  I2FP.F32.S32 R20, R7 ;  /* 0x0000000700147245 */ /* 0x000fce0000201400 */
.L_x_39:
[----:B------:R-:W0:Y:S01]  /*0490*/  LDC R29, c[0x0][0x39c] ;  /* 0x0000e700ff1d7b82 */ /* 0x000e220000000800 */
[----:B------:R-:W-:Y:S01]  /*04a0*/  BSSY.RECONVERGENT B0, `(.L_x_33) ;  /* 0x0000073000007945 */ /* 0x000fe20003800200 */
[----:B0-----:R-:W-:-:S13]  /*04b0*/  ISETP.GE.AND P0, PT, R24, R29, PT ;  /* 0x0000001d1800720c */ /* 0x001fda0003f06270 */
[----:B------:R-:W-:Y:S05]  /*04c0*/  @P0 BRA `(.L_x_34) ;  /* 0x0000000400c00947 */ /* 0x000fea0003800000 */
[----:B------:R-:W0:Y:S01]  /*04d0*/  LDCU UR4, c[0x0][0x398] ;  /* 0x00007300ff0477ac */ /* 0x000e220008000800 */
[C---:B------:R-:W-:Y:S02]  /*04e0*/  VIADD R4, R3.reuse, 0x1 ;  /* 0x0000000103047836 */ /* 0x040fe40000000000 */
[----:B------:R-:W-:Y:S02]  /*04f0*/  IMAD R28, R3, R29, RZ ;  /* 0x0000001d031c7224 */ /* 0x000fe400078e02ff */
[----:B------:R-:W-:-:S03]  /*0500*/  IMAD.MOV.U32 R30, RZ, RZ, R24 ;  /* 0x000000ffff1e7224 */ /* 0x000fc600078e0018 */
[----:B------:R-:W-:Y:S02]  /*0510*/  IADD3 R29, PT, PT, R28, -R29, RZ ;  /* 0x8000001d1c1d7210 */ /* 0x000fe40007ffe0ff */
[----:B------:R-:W-:Y:S02]  /*0520*/  SHF.R.S32.HI R31, RZ, 0x1f, R28 ;  /* 0x0000001fff1f7819 */ /* 0x000fe4000001141c */
[----:B------:R-:W-:Y:S02]  /*0530*/  SHF.R.S32.HI R33, RZ, 0x1f, R29 ;  /* 0x0000001fff217819 */ /* 0x000fe4000001141d */
[C---:B0-----:R-:W-:Y:S02]  /*0540*/  ISETP.GT.AND P0, PT, R3.reuse, UR4, PT ;  /* 0x0000000403007c0c */ /* 0x041fe4000bf04270 */
[----:B------:R-:W-:Y:S02]  /*0550*/  ISETP.GE.AND P1, PT, R4, UR4, PT ;  /* 0x0000000404007c0c */ /* 0x000fe4000bf26270 */
[----:B------:R-:W-:-:S02]  /*0560*/  ISETP.GT.AND P0, PT, R3, RZ, !P0 ;  /* 0x000000ff0300720c */ /* 0x000fc40004704270 */
[----:B------:R-:W-:-:S13]  /*0570*/  ISETP.GT.AND P1, PT, R3, -0x2, !P1 ;  /* 0xfffffffe0300780c */ /* 0x000fda0004f24270 */
.L_x_38:
[----:B0-----:R-:W0:Y:S01]  /*0580*/  LDC R35, c[0x0][0x39c] ;  /* 0x0000e700ff237b82 */ /* 0x001e220000000800 */
[----:B------:R-:W-:-:S07]  /*0590*/  IADD3 R37, PT, PT, R29, -0x1, R30 ;  /* 0xffffffff1d257810 */ /* 0x000fce0007ffe01e */
[----:B------:R-:W1:Y:S01]  /*05a0*/  LDC.64 R6, c[0x0][0x390] ;  /* 0x0000e400ff067b82 */ /* 0x000e620000000a00 */
[CC--:B0-----:R-:W-:Y:S02]  /*05b0*/  ISETP.GT.AND P2, PT, R30.reuse, R35.reuse, PT ;  /* 0x000000231e00720c */ /* 0x0c1fe40003f44270 */
[C---:B------:R-:W-:Y:S02]  /*05c0*/  ISETP.GE.AND P3, PT, R30.reuse, R35, PT ;  /* 0x000000231e00720c */ /* 0x040fe40003f66270 */
[C---:B------:R-:W-:Y:S02]  /*05d0*/  ISETP.GT.AND P2, PT, R30.reuse, RZ, !P2 ;  /* 0x000000ff1e00720c */ /* 0x040fe40005744270 */
[----:B------:R-:W-:Y:S02]  /*05e0*/  ISETP.GT.AND P3, PT, R30, -0x1, !P3 ;  /* 0xffffffff1e00780c */ /* 0x000fe40005f64270 */
[----:B------:R-:W-:Y:S01]  /*05f0*/  PLOP3.LUT P5, PT, P2, P0, PT, 0x80, 0x8 ;  /* 0x000000000008781c */ /* 0x000fe200017a1070 */
[----:B-1----:R-:W-:Y:S01]  /*0600*/  IMAD.WIDE R36, R37, 0x4, R6 ;  /* 0x0000000425247825 */ /* 0x002fe200078e0206 */
[----:B------:R-:W-:-:S11]  /*0610*/  PLOP3.LUT P6, PT, P3, P0, PT, 0x80, 0x8 ;  /* 0x000000000008781c */ /* 0x000fd60001fc1070 */
[----:B------:R-:W2:Y:S04]  /*0620*/  @P5 LDG.E R5, desc[UR6][R36.64] ;  /* 0x0000000624055981 */ /* 0x000ea8000c1e1900 */
[----:B------:R-:W3:Y:S01]  /*0630*/  @P6 LDG.E R4, desc[UR6][R36.64+0x4] ;  /* 0x0000040624046981 */ /* 0x000ee2000c1e1900 */
[C---:B------:R-:W-:Y:S01]  /*0640*/  VIADD R32, R30.reuse, 0x1 ;  /* 0x000000011e207836 */ /* 0x040fe20000000000 */
[----:B------:R-:W-:Y:S01]  /*0650*/  ISETP.LT.OR P4, PT, R30, -0x1, !P0 ;  /* 0xffffffff1e00780c */ /* 0x000fe20004781670 */
[----:B------:R-:W-:Y:S02]  /*0660*/  IMAD.MOV.U32 R26, RZ, RZ, RZ ;  /* 0x000000ffff1a7224 */ /* 0x000fe400078e00ff */
[----:B------:R-:W-:Y:S01]  /*0670*/  IMAD.MOV.U32 R25, RZ, RZ, RZ ;  /* 0x000000ffff197224 */ /* 0x000fe200078e00ff */
[----:B------:R-:W-:Y:S01]  /*0680*/  ISETP.GE.OR P4, PT, R32, R35, P4 ;  /* 0x000000232000720c */ /* 0x000fe20002786670 */
[-C--:B--2---:R-:W-:Y:S01]  /*0690*/  @P5 FFMA R26, R0, R5.reuse, RZ ;  /* 0x00000005001a5223 */ /* 0x084fe200000000ff */
[----:B------:R-:W-:-:S11]  /*06a0*/  @P5 FFMA R25, R2, R5, RZ ;  /* 0x0000000502195223 */ /* 0x000fd600000000ff */
[----:B------:R-:W-:Y:S01]  /*06b0*/  @!P4 IADD3 R34, P5, PT, R29, R30, RZ ;  /* 0x0000001e1d22c210 */ /* 0x000fe20007fbe0ff */
[-C--:B---3--:R-:W-:Y:S01]  /*06c0*/  @P6 FFMA R26, R21, R4.reuse, R26 ;  /* 0x00000004151a6223 */ /* 0x088fe2000000001a */
[----:B------:R-:W-:Y:S02]  /*06d0*/  @P6 FFMA R25, R10, R4, R25 ;  /* 0x000000040a196223 */ /* 0x000fe40000000019 */
[----:B------:R-:W-:Y:S01]  /*06e0*/  @!P4 LEA.HI.X.SX32 R36, R30, R33, 0x1, P5 ;  /* 0x000000211e24c211 */ /* 0x000fe200028f0eff */
[----:B------:R-:W0:Y:S02]  /*06f0*/  @!P4 LDC.64 R4, c[0x0][0x390] ;  /* 0x0000e400ff04cb82 */ /* 0x000e240000000a00 */
[----:B0-----:R-:W-:-:S04]  /*0700*/  @!P4 LEA R4, P6, R34, R4, 0x2 ;  /* 0x000000042204c211 */ /* 0x001fc800078c10ff */
[----:B------:R-:W-:-:S05]  /*0710*/  @!P4 LEA.HI.X R5, R34, R5, R36, 0x2, P6 ;  /* 0x000000052205c211 */ /* 0x000fca00030f1424 */
[----:B------:R-:W2:Y:S01]  /*0720*/  @!P4 LDG.E R4, desc[UR6][R4.64+0x4] ;  /* 0x000004060404c981 */ /* 0x000ea2000c1e1900 */
[C---:B------:R-:W-:Y:S02]  /*0730*/  ISETP.GE.AND P5, PT, R3.reuse, UR8, PT ;  /* 0x0000000803007c0c */ /* 0x040fe4000bfa6270 */
[----:B------:R-:W-:Y:S02]  /*0740*/  IADD3 R34, PT, PT, R28, -0x1, R30 ;  /* 0xffffffff1c227810 */ /* 0x000fe40007ffe01e */
[----:B------:R-:W-:-:S04]  /*0750*/  ISETP.GT.AND P5, PT, R3, -0x1, !P5 ;  /* 0xffffffff0300780c */ /* 0x000fc80006fa4270 */
[----:B------:R-:W-:Y:S01]  /*0760*/  PLOP3.LUT P5, PT, P2, P5, PT, 0x80, 0x8 ;  /* 0x000000000008781c */ /* 0x000fe200017ab070 */
[-C--:B--2---:R-:W-:Y:S01]  /*0770*/  @!P4 FFMA R26, R22, R4.reuse, R26 ;  /* 0x00000004161ac223 */ /* 0x084fe2000000001a */
[----:B------:R-:W-:-:S11]  /*0780*/  @!P4 FFMA R25, R11, R4, R25 ;  /* 0x000000040b19c223 */ /* 0x000fd60000000019 */
[----:B------:R-:W-:-:S05]  /*0790*/  @P5 IMAD.WIDE R4, R34, 0x4, R6 ;  /* 0x0000000422045825 */ /* 0x000fca00078e0206 */
[----:B------:R-:W2:Y:S01]  /*07a0*/  @P5 LDG.E R36, desc[UR6][R4.64] ;  /* 0x0000000604245981 */ /* 0x000ea2000c1e1900 */
[----:B------:R-:W-:-:S04]  /*07b0*/  ISETP.GE.AND P4, PT, R3, UR8, PT ;  /* 0x0000000803007c0c */ /* 0x000fc8000bf86270 */
[----:B------:R-:W-:Y:S01]  /*07c0*/  ISETP.GE.OR P4, PT, R30, R35, P4 ;  /* 0x000000231e00720c */ /* 0x000fe20002786670 */
[-C--:B--2---:R-:W-:Y:S01]  /*07d0*/  @P5 FFMA R26, R23, R36.reuse, R26 ;  /* 0x00000024171a5223 */ /* 0x084fe2000000001a */
[----:B------:R-:W-:Y:S01]  /*07e0*/  @P5 FFMA R25, R12, R36, R25 ;  /* 0x000000240c195223 */ /* 0x000fe20000000019 */
[----:B------:R-:W-:-:S04]  /*07f0*/  LOP3.LUT R36, R3, R30, RZ, 0xfc, !PT ;  /* 0x0000001e03247212 */ /* 0x000fc800078efcff */
[----:B------:R-:W-:-:S13]  /*0800*/  ISETP.LT.OR P5, PT, R36, RZ, P4 ;  /* 0x000000ff2400720c */ /* 0x000fda00027a1670 */
[----:B------:R-:W-:-:S06]  /*0810*/  @!P5 IMAD.WIDE R36, R34, 0x4, R6 ;  /* 0x000000042224d825 */ /* 0x000fcc00078e0206 */
[----:B------:R-:W2:Y:S01]  /*0820*/  @!P5 LDG.E R36, desc[UR6][R36.64+0x4] ;  /* 0x000004062424d981 */ /* 0x000ea2000c1e1900 */
[----:B------:R-:W-:Y:S01]  /*0830*/  ISETP.GE.AND P4, PT, R30, -0x1, PT ;  /* 0xffffffff1e00780c */ /* 0x000fe20003f86270 */
[----:B------:R-:W-:-:S03]  /*0840*/  IMAD.IADD R5, R34, 0x1, R35 ;  /* 0x0000000122057824 */ /* 0x000fc600078e0223 */
[----:B------:R-:W-:Y:S01]  /*0850*/  ISETP.LT.OR P4, PT, R3, RZ, !P4 ;  /* 0x000000ff0300720c */ /* 0x000fe20006781670 */
[----:B------:R-:W-:-:S03]  /*0860*/  IMAD.WIDE R4, R5, 0x4, R6 ;  /* 0x0000000405047825 */ /* 0x000fc600078e0206 */
[----:B------:R-:W-:-:S04]  /*0870*/  ISETP.GE.OR P4, PT, R3, UR8, P4 ;  /* 0x0000000803007c0c */ /* 0x000fc8000a786670 */
[----:B------:R-:W-:-:S13]  /*0880*/  ISETP.GE.OR P4, PT, R32, R35, P4 ;  /* 0x000000232000720c */ /* 0x000fda0002786670 */
[----:B------:R-:W0:Y:S01]  /*0890*/  @!P4 LDC.64 R6, c[0x0][0x390] ;  /* 0x0000e400ff06cb82 */ /* 0x000e220000000a00 */
[-C--:B--2---:R-:W-:Y:S01]  /*08a0*/  @!P5 FFMA R26, R16, R36.reuse, R26 ;  /* 0x00000024101ad223 */ /* 0x084fe2000000001a */
[----:B------:R-:W-:Y:S01]  /*08b0*/  @!P5 FFMA R25, R13, R36, R25 ;  /* 0x000000240d19d223 */ /* 0x000fe20000000019 */
[----:B------:R-:W-:-:S04]  /*08c0*/  @!P4 IADD3 R34, P5, PT, R28, R30, RZ ;  /* 0x0000001e1c22c210 */ /* 0x000fc80007fbe0ff */
[----:B0-----:R-:W-:Y:S02]  /*08d0*/  @!P4 LEA R36, P6, R34, R6, 0x2 ;  /* 0x000000062224c211 */ /* 0x001fe400078c10ff */
[----:B------:R-:W-:-:S04]  /*08e0*/  @!P4 LEA.HI.X.SX32 R6, R30, R31, 0x1, P5 ;  /* 0x0000001f1e06c211 */ /* 0x000fc800028f0eff */
[----:B------:R-:W-:-:S05]  /*08f0*/  @!P4 LEA.HI.X R37, R34, R7, R6, 0x2, P6 ;  /* 0x000000072225c211 */ /* 0x000fca00030f1406 */
[----:B------:R0:W2:Y:S01]  /*0900*/  @!P4 LDG.E R36, desc[UR6][R36.64+0x4] ;  /* 0x000004062424c981 */ /* 0x0000a2000c1e1900 */
[----:B------:R-:W-:Y:S02]  /*0910*/  ISETP.LT.OR P5, PT, R30, -0x1, !P1 ;  /* 0xffffffff1e00780c */ /* 0x000fe40004fa1670 */
[----:B------:R-:W-:Y:S02]  /*0920*/  PLOP3.LUT P2, PT, P2, P1, PT, 0x80, 0x8 ;  /* 0x000000000008781c */ /* 0x000fe40001743070 */
[----:B------:R-:W-:Y:S02]  /*0930*/  ISETP.GE.OR P5, PT, R32, R35, P5 ;  /* 0x000000232000720c */ /* 0x000fe40002fa6670 */
[----:B------:R-:W-:-:S09]  /*0940*/  PLOP3.LUT P3, PT, P3, P1, PT, 0x80, 0x8 ;  /* 0x000000000008781c */ /* 0x000fd20001f63070 */
[----:B------:R-:W3:Y:S02]  /*0950*/  @P2 LDG.E R32, desc[UR6][R4.64] ;  /* 0x0000000604202981 */ /* 0x000ee4000c1e1900 */
[----:B------:R-:W1:Y:S01]  /*0960*/  @!P5 LDC.64 R6, c[0x0][0x390] ;  /* 0x0000e400ff06db82 */ /* 0x000e620000000a00 */
[----:B------:R-:W-:Y:S01]  /*0970*/  @!P5 IMAD R35, R35, 0x2, R29 ;  /* 0x000000022323d824 */ /* 0x000fe200078e021d */
[----:B------:R-:W4:Y:S04]  /*0980*/  @P3 LDG.E R34, desc[UR6][R4.64+0x4] ;  /* 0x0000040604223981 */ /* 0x000f28000c1e1900 */
[----:B0-----:R-:W-:Y:S01]  /*0990*/  @!P5 SHF.R.S32.HI R37, RZ, 0x1f, R35 ;  /* 0x0000001fff25d819 */ /* 0x001fe20000011423 */
[-C--:B--2---:R-:W-:Y:S01]  /*09a0*/  @!P4 FFMA R26, R17, R36.reuse, R26 ;  /* 0x00000024111ac223 */ /* 0x084fe2000000001a */
[----:B------:R-:W-:Y:S01]  /*09b0*/  @!P4 FFMA R25, R14, R36, R25 ;  /* 0x000000240e19c223 */ /* 0x000fe20000000019 */
[----:B------:R-:W-:-:S04]  /*09c0*/  @!P5 IADD3 R35, P4, PT, R35, R30, RZ ;  /* 0x0000001e2323d210 */ /* 0x000fc80007f9e0ff */
[----:B------:R-:W-:Y:S02]  /*09d0*/  @!P5 LEA.HI.X.SX32 R36, R30, R37, 0x1, P4 ;  /* 0x000000251e24d211 */ /* 0x000fe400020f0eff */
[----:B-1----:R-:W-:-:S04]  /*09e0*/  @!P5 LEA R6, P4, R35, R6, 0x2 ;  /* 0x000000062306d211 */ /* 0x002fc800078810ff */
[----:B------:R-:W-:-:S06]  /*09f0*/  @!P5 LEA.HI.X R7, R35, R7, R36, 0x2, P4 ;  /* 0x000000072307d211 */ /* 0x000fcc00020f1424 */
[----:B------:R-:W2:Y:S01]  /*0a00*/  @!P5 LDG.E R7, desc[UR6][R6.64+0x4] ;  /* 0x000004060607d981 */ /* 0x000ea2000c1e1900 */
[-C--:B---3--:R-:W-:Y:S01]  /*0a10*/  @P2 FFMA R25, R15, R32.reuse, R25 ;  /* 0x000000200f192223 */ /* 0x088fe20000000019 */
[----:B------:R-:W-:Y:S01]  /*0a20*/  @P2 FFMA R26, R18, R32, R26 ;  /* 0x00000020121a2223 */ /* 0x000fe2000000001a */
[----:B------:R-:W-:Y:S02]  /*0a30*/  BSSY.RECONVERGENT B1, `(.L_x_35) ;  /* 0x0000012000017945 */ /* 0x000fe40003800200 */
[-C--:B----4-:R-:W-:Y:S01]  /*0a40*/  @P3 FFMA R25, R9, R34.reuse, R25 ;  /* 0x0000002209193223 */ /* 0x090fe20000000019 */
[----:B------:R-:W-:-:S03]  /*0a50*/  @P3 FFMA R26, R19, R34, R26 ;  /* 0x00000022131a3223 */ /* 0x000fc6000000001a */
[-C--:B--2---:R-:W-:Y:S01]  /*0a60*/  @!P5 FFMA R25, R20, R7.reuse, R25 ;  /* 0x000000071419d223 */ /* 0x084fe20000000019 */
[----:B------:R-:W-:-:S03]  /*0a70*/  @!P5 FFMA R26, R8, R7, R26 ;  /* 0x00000007081ad223 */ /* 0x000fc6000000001a */
[----:B------:R-:W-:-:S04]  /*0a80*/  FMUL R25, R25, R25 ;  /* 0x0000001919197220 */ /* 0x000fc80000400000 */
[----:B------:R-:W-:-:S04]  /*0a90*/  FFMA R26, R26, R26, R25 ;  /* 0x0000001a1a1a7223 */ /* 0x000fc80000000019 */
[----:B------:R-:W-:Y:S01]  /*0aa0*/  VIADD R4, R26, 0xf3000000 ;  /* 0xf30000001a047836 */ /* 0x000fe20000000000 */
[----:B------:R0:W1:Y:S04]  /*0ab0*/  MUFU.RSQ R5, R26 ;  /* 0x0000001a00057308 */ /* 0x0000680000001400 */
[----:B------:R-:W-:-:S13]  /*0ac0*/  ISETP.GT.U32.AND P2, PT, R4, 0x727fffff, PT ;  /* 0x727fffff0400780c */ /* 0x000fda0003f44070 */
[----:B01----:R-:W-:Y:S05]  /*0ad0*/  @!P2 BRA `(.L_x_36) ;  /* 0x00000000000ca947 */ /* 0x003fea0003800000 */
[----:B------:R-:W-:-:S07]  /*0ae0*/  MOV R6, 0xb00 ;  /* 0x00000b0000067802 */ /* 0x000fce0000000f00 */
[----:B------:R-:W-:Y:S05]  /*0af0*/  CALL.REL.NOINC `($__internal_1_$__cuda_sm20_sqrt_rn_f32_slowpath) ;  /* 0x0000000000547944 */ /* 0x000fea0003c00000 */
[----:B------:R-:W-:Y:S05]  /*0b00*/  BRA `(.L_x_37) ;  /* 0x0000000000107947 */ /* 0x000fea0003800000 */
.L_x_36:
[----:B------:R-:W-:Y:S01]  /*0b10*/  FMUL.FTZ R7, R26, R5 ;  /* 0x000000051a077220 */ /* 0x000fe20000410000 */
[----:B------:R-:W-:-:S03]  /*0b20*/  FMUL.FTZ R5, R5, 0.5 ;  /* 0x3f00000005057820 */ /* 0x000fc60000410000 */
[----:B------:R-:W-:-:S04]  /*0b30*/  FFMA R4, -R7, R7, R26 ;  /* 0x0000000707047223 */ /* 0x000fc8000000011a */
[----:B------:R-:W-:-:S07]  /*0b40*/  FFMA R7, R4, R5, R7 ;  /* 0x0000000504077223 */ /* 0x000fce0000000007 */
.L_x_37:
[----:B------:R-:W-:Y:S05]  /*0b50*/  BSYNC.RECONVERGENT B1 ;  /* 0x0000000000017941 */ /* 0x000fea0003800200 */
.L_x_35:
[----:B------:R-:W0:Y:S01]  /*0b60*/  LDC.64 R4, c[0x0][0x388] ;  /* 0x0000e200ff047b82 */ /* 0x000e220000000a00 */
[----:B------:R-:W-:Y:S01]  /*0b70*/  IMAD.IADD R25, R28, 0x1, R30 ;  /* 0x000000011c197824 */ /* 0x000fe200078e021e */
[----:B------:R-:W-:-:S04]  /*0b80*/  IADD3 R30, PT, PT, R27, R30, RZ ;  /* 0x0000001e1b1e7210 */ /* 0x000fc80007ffe0ff */
[----:B------:R-:W-:Y:S01]  /*0b90*/  ISETP.GE.AND P2, PT, R30, UR9, PT ;  /* 0x000000091e007c0c */ /* 0x000fe2000bf46270 */
[----:B0-----:R-:W-:-:S05]  /*0ba0*/  IMAD.WIDE R4, R25, 0x4, R4 ;  /* 0x0000000419047825 */ /* 0x001fca00078e0204 */
[----:B------:R0:W-:Y:S07]  /*0bb0*/  STG.E desc[UR6][R4.64], R7 ;  /* 0x0000000704007986 */ /* 0x0001ee000c101906 */
[----:B------:R-:W-:Y:S05]  /*0bc0*/  @!P2 BRA `(.L_x_38) ;  /* 0xfffffff8006ca947 */ /* 0x000fea000383ffff */
.L_x_34:
[----:B------:R-:W-:Y:S05]  /*0bd0*/  BSYNC.RECONVERGENT B0 ;  /* 0x0000000000007941 */ /* 0x000fea0003800200 */
.L_x_33:
[----:B------:R-:W1:Y:S01]  /*0be0*/  LDCU UR4, c[0x0][0x360] ;  /* 0x00006c00ff0477ac */ /* 0x000e620008000800 */
[----:B0-----:R-:W1:Y:S01]  /*0bf0*/  LDC R4, c[0x0][0x370] ;  /* 0x0000dc00ff047b82 */ /* 0x001e620000000800 */
[----:B------:R-:W0:Y:S01]  /*0c00*/  LDCU UR5, c[0x0][0x398] ;  /* 0x00007300ff0577ac */ /* 0x000e220008000800 */
[----:B-1----:R-:W-:-:S05]  /*0c10*/  IMAD R3, R4, UR4, R3 ;  /* 0x0000000404037c24 */ /* 0x002fca000f8e0203 */
[----:B0-----:R-:W-:-:S13]  /*0c20*/  ISETP.GE.AND P0, PT, R3, UR5, PT ;  /* 0x0000000503007c0c */ /* 0x001fda000bf06270 */
[----:B------:R-:W-:Y:S05]  /*0c30*/  @!P0 BRA `(.L_x_39) ;  /* 0xfffffff800148947 */ /* 0x000fea000383ffff */
[----:B------:R-:W-:Y:S05]  /*0c40*/  EXIT ;  /* 0x000000000000794d */ /* 0x000fea0003800000 */
        .weak           $__internal_1_$__cuda_sm20_sqrt_rn_f32_slowpath
        .type           $__internal_1_$__cuda_sm20_sqrt_rn_f32_slowpath,@function
        .size           $__internal_1_$__cuda_sm20_sqrt_rn_f32_slowpath,(.L_x_60 - $__internal_1_$__cuda_sm20_sqrt_rn_f32_slowpath)
$__internal_1_$__cuda_sm20_sqrt_rn_f32_slowpath:
[----:B------:R-:W-:-:S13]  /*0c50*/  LOP3.LUT P2, RZ, R26, 0x7fffffff, RZ, 0xc0, !PT ;  /* 0x7fffffff1aff7812 */ /* 0x000fda000784c0ff */
[----:B------:R-:W-:Y:S01]  /*0c60*/  @!P2 IMAD.MOV.U32 R5, RZ, RZ, R26 ;  /* 0x000000ffff05a224 */ /* 0x000fe200078e001a */
[----:B------:R-:W-:Y:S06]  /*0c70*/  @!P2 BRA `(.L_x_40) ;  /* 0x000000000044a947 */ /* 0x000fec0003800000 */
[----:B------:R-:W-:Y:S01]  /*0c80*/  FSETP.GEU.FTZ.AND P2, PT, R26, RZ, PT ;  /* 0x000000ff1a00720b */ /* 0x000fe20003f5e000 */
[----:B------:R-:W-:-:S12]  /*0c90*/  IMAD.MOV.U32 R4, RZ, RZ, R26 ;  /* 0x000000ffff047224 */ /* 0x000fd800078e001a */
[----:B------:R-:W-:Y:S01]  /*0ca0*/  @!P2 IMAD.MOV.U32 R5, RZ, RZ, 0x7fffffff ;  /* 0x7fffffffff05a424 */ /* 0x000fe200078e00ff */
[----:B------:R-:W-:Y:S06]  /*0cb0*/  @!P2 BRA `(.L_x_40) ;  /* 0x000000000034a947 */ /* 0x000fec0003800000 */
[----:B------:R-:W-:-:S13]  /*0cc0*/  FSETP.GTU.FTZ.AND P2, PT, |R4|, +INF , PT ;  /* 0x7f8000000400780b */ /* 0x000fda0003f5c200 */
[----:B------:R-:W-:Y:S01]  /*0cd0*/  @P2 FADD.FTZ R5, R4, 1 ;  /* 0x3f80000004052421 */ /* 0x000fe20000010000 */
[----:B------:R-:W-:Y:S06]  /*0ce0*/  @P2 BRA `(.L_x_40) ;  /* 0x0000000000282947 */ /* 0x000fec0003800000 */
[----:B------:R-:W-:-:S13]  /*0cf0*/  FSETP.NEU.FTZ.AND P2, PT, |R4|, +INF , PT ;  /* 0x7f8000000400780b */ /* 0x000fda0003f5d200 */
[----:B------:R-:W-:-:S04]  /*0d00*/  @P2 FFMA R7, R4, 1.84467440737095516160e+19, RZ ;  /* 0x5f80000004072823 */ /* 0x000fc800000000ff */
[----:B------:R-:W0:Y:S02]  /*0d10*/  @P2 MUFU.RSQ R26, R7 ;  /* 0x00000007001a2308 */ /* 0x000e240000001400 */
[----:B0-----:R-:W-:Y:S01]  /*0d20*/  @P2 FMUL.FTZ R32, R7, R26 ;  /* 0x0000001a07202220 */ /* 0x001fe20000410000 */
[----:B------:R-:W-:-:S03]  /*0d30*/  @P2 FMUL.FTZ R26, R26, 0.5 ;  /* 0x3f0000001a1a2820 */ /* 0x000fc60000410000 */
[----:B------:R-:W-:-:S04]  /*0d40*/  @P2 FADD.FTZ R5, -R32, -RZ ;  /* 0x800000ff20052221 */ /* 0x000fc80000010100 */
[----:B------:R-:W-:Y:S01]  /*0d50*/  @P2 FFMA R25, R32, R5, R7 ;  /* 0x0000000520192223 */ /* 0x000fe20000000007 */
[----:B------:R-:W-:-:S03]  /*0d60*/  @!P2 IMAD.MOV.U32 R5, RZ, RZ, R4 ;  /* 0x000000ffff05a224 */ /* 0x000fc600078e0004 */
[----:B------:R-:W-:-:S04]  /*0d70*/  @P2 FFMA R25, R25, R26, R32 ;  /* 0x0000001a19192223 */ /* 0x000fc80000000020 */
[----:B------:R-:W-:-:S07]  /*0d80*/  @P2 FMUL.FTZ R5, R25, 2.3283064365386962891e-10 ;  /* 0x2f80000019052820 */ /* 0x000fce0000410000 */
.L_x_40:
[----:B------:R-:W-:Y:S02]  /*0d90*/  IMAD.MOV.U32 R7, RZ, RZ, R5 ;  /* 0x000000ffff077224 */ /* 0x000fe400078e0005 */
[----:B------:R-:W-:Y:S02]  /*0da0*/  IMAD.MOV.U32 R4, RZ, RZ, R6 ;  /* 0x000000ffff047224 */ /* 0x000fe400078e0006 */
[----:B------:R-:W-:-:S04]  /*0db0*/  IMAD.MOV.U32 R5, RZ, RZ, 0x0 ;  /* 0x00000000ff057424 */ /* 0x000fc800078e00ff */
[----:B------:R-:W-:Y:S05]  /*0dc0*/  RET.REL.NODEC R4 `(_Z5sobeliPfS_ii) ;  /* 0xfffffff0048c7950 */ /* 0x000fea0003c3ffff */
.L_x_41:
        /* <DEDUP_REMOVED lines=11> */
.L_x_60:


//--------------------- .text._Z13gaussian_bluriPfS_S_iii --------------------------
	.section	.text._Z13gaussian_bluriPfS_S_iii,"ax",@progbits
	.align	128
        .global         _Z13gaussian_bluriPfS_S_iii
        .type           _Z13gaussian_bluriPfS_S_iii,@function
        .size           _Z13gaussian_bluriPfS_S_iii,(.L_x_68 - _Z13gaussian_bluriPfS_S_iii)
        .other          _Z13gaussian_bluriPfS_S_iii,@"STO_CUDA_ENTRY STV_DEFAULT"
_Z13gaussian_bluriPfS_S_iii:
.text._Z13gaussian_bluriPfS_S_iii:
        /* <DEDUP_REMOVED lines=9> */
[----:B------:R-:W1:Y:S01]  /*0090*/  S2R R2, SR_TID.Y ;  /* 0x0000000000027919 */ /* 0x000e620000002200 */
[----:B------:R-:W2:Y:S06]  /*00a0*/  LDCU.64 UR8, c[0x0][0x358] ;  /* 0x00006b00ff0877ac */ /* 0x000eac0008000a00 */
[----:B------:R-:W1:Y:S08]  /*00b0*/  S2UR UR4, SR_CTAID.Y ;  /* 0x00000000000479c3 */ /* 0x000e700000002600 */
[----:B------:R-:W1:Y:S01]  /*00c0*/  LDC R3, c[0x0][0x364] ;  /* 0x0000d900ff037b82 */ /* 0x000e620000000800 */
[----:B------:R-:W3:Y:S01]  /*00d0*/  LDCU UR5, c[0x0][0x374] ;  /* 0x00006e80ff0577ac */ /* 0x000ee20008000800 */
[----:B------:R-:W4:Y:S01]  /*00e0*/  LDCU UR6, c[0x0][0x370] ;  /* 0x00006e00ff0677ac */ /* 0x000f220008000800 */
[----:B0-----:R-:W-:-:S02]  /*00f0*/  ISETP.GT.AND P0, PT, R4, -0x2, PT ;  /* 0xfffffffe0400780c */ /* 0x001fc40003f04270 */
[----:B------:R-:W-:-:S04]  /*0100*/  LEA.HI R4, R4, R4, RZ, 0x1 ;  /* 0x0000000404047211 */ /* 0x000fc800078f08ff */
[----:B------:R-:W-:Y:S01]  /*0110*/  SHF.R.S32.HI R4, RZ, 0x1, R4 ;  /* 0x00000001ff047819 */ /* 0x000fe20000011404 */
[----:B----4-:R-:W-:Y:S02]  /*0120*/  IMAD R5, R5, UR6, RZ ;  /* 0x0000000605057c24 */ /* 0x010fe4000f8e02ff */
[C---:B-1----:R-:W-:Y:S02]  /*0130*/  IMAD R2, R3.reuse, UR4, R2 ;  /* 0x0000000403027c24 */ /* 0x042fe4000f8e0202 */
[----:B---3--:R-:W-:Y:S02]  /*0140*/  IMAD R3, R3, UR5, RZ ;  /* 0x0000000503037c24 */ /* 0x008fe4000f8e02ff */
[----:B--2---:R-:W-:Y:S05]  /*0150*/  @P0 BRA `(.L_x_42) ;  /* 0x0000000000480947 */ /* 0x004fea0003800000 */
.L_x_46:
[----:B------:R-:W0:Y:S01]  /*0160*/  LDC R11, c[0x0][0x3a4] ;  /* 0x0000e900ff0b7b82 */ /* 0x000e220000000800 */
[----:B------:R-:W-:Y:S01]  /*0170*/  BSSY.RECONVERGENT B0, `(.L_x_43) ;  /* 0x000000b000007945 */ /* 0x000fe20003800200 */
[----:B0-----:R-:W-:-:S13]  /*0180*/  ISETP.GE.AND P0, PT, R2, R11, PT ;  /* 0x0000000b0200720c */ /* 0x001fda0003f06270 */
[----:B------:R-:W-:Y:S05]  /*0190*/  @P0 BRA `(.L_x_44) ;  /* 0x0000000000200947 */ /* 0x000fea0003800000 */
[----:B------:R-:W0:Y:S01]  /*01a0*/  LDC.64 R8, c[0x0][0x388] ;  /* 0x0000e200ff087b82 */ /* 0x000e220000000a00 */
[----:B------:R-:W-:-:S07]  /*01b0*/  IMAD.MOV.U32 R4, RZ, RZ, R2 ;  /* 0x000000ffff047224 */ /* 0x000fce00078e0002 */
.L_x_45:
[--C-:B------:R-:W-:Y:S02]  /*01c0*/  IMAD R7, R0, R11, R4.reuse ;  /* 0x0000000b00077224 */ /* 0x100fe400078e0204 */
[----:B------:R-:W-:Y:S02]  /*01d0*/  IMAD.IADD R4, R3, 0x1, R4 ;  /* 0x0000000103047824 */ /* 0x000fe400078e0204 */
[----:B0-----:R-:W-:-:S03]  /*01e0*/  IMAD.WIDE R6, R7, 0x4, R8 ;  /* 0x0000000407067825 */ /* 0x001fc600078e0208 */
[----:B------:R-:W-:Y:S02]  /*01f0*/  ISETP.GE.AND P0, PT, R4, R11, PT ;  /* 0x0000000b0400720c */ /* 0x000fe40003f06270 */
[----:B------:R1:W-:Y:S11]  /*0200*/  STG.E desc[UR8][R6.64], RZ ;  /* 0x000000ff06007986 */ /* 0x0003f6000c101908 */
[----:B-1----:R-:W-:Y:S05]  /*0210*/  @!P0 BRA `(.L_x_45) ;  /* 0xfffffffc00e88947 */ /* 0x002fea000383ffff */
.L_x_44:
[----:B------:R-:W-:Y:S05]  /*0220*/  BSYNC.RECONVERGENT B0 ;  /* 0x0000000000007941 */ /* 0x000fea0003800200 */
.L_x_43:
[----:B------:R-:W0:Y:S01]  /*0230*/  LDCU UR4, c[0x0][0x3a0] ;  /* 0x00007400ff0477ac */ /* 0x000e220008000800 */
[----:B------:R-:W-:-:S05]  /*0240*/  IMAD.IADD R0, R5, 0x1, R0 ;  /* 0x0000000105007824 */ /* 0x000fca00078e0200 */
[----:B0-----:R-:W-:-:S13]  /*0250*/  ISETP.GE.AND P0, PT, R0, UR4, PT ;  /* 0x0000000400007c0c */ /* 0x001fda000bf06270 */
[----:B------:R-:W-:Y:S05]  /*0260*/  @!P0 BRA `(.L_x_46) ;  /* 0xfffffffc00bc8947 */ /* 0x000fea000383ffff */
[----:B------:R-:W-:Y:S05]  /*0270*/  EXIT ;  /* 0x000000000000794d */ /* 0x000fea0003800000 */
.L_x_42:
[----:B------:R-:W-:-:S05]  /*0280*/  IABS R7, R4 ;  /* 0x0000000400077213 */ /* 0x000fca0000000000 */
[----:B------:R-:W-:Y:S02]  /*0290*/  IMAD.IADD R6, R4, 0x1, R7 ;  /* 0x0000000104067824 */ /* 0x000fe400078e0207 */
[----:B------:R-:W-:Y:S02]  /*02a0*/  IMAD.MOV R7, RZ, RZ, -R4 ;  /* 0x000000ffff077224 */ /* 0x000fe400078e0a04 */
[----:B------:R-:W-:-:S03]  /*02b0*/  VIADD R8, R6, 0x1 ;  /* 0x0000000106087836 */ /* 0x000fc60000000000 */
[----:B------:R-:W-:Y:S02]  /*02c0*/  VIMNMX R11, PT, PT, R4, R7, !PT ;  /* 0x00000007040b7248 */ /* 0x000fe40007fe0100 */
[----:B------:R-:W-:Y:S02]  /*02d0*/  LOP3.LUT R9, R8, 0x7, RZ, 0xc0, !PT ;  /* 0x0000000708097812 */ /* 0x000fe400078ec0ff */
[----:B------:R-:W-:Y:S02]  /*02e0*/  IADD3 R11, PT, PT, R4, 0x1, R11 ;  /* 0x00000001040b7810 */ /* 0x000fe40007ffe00b */
[----:B------:R-:W-:Y:S01]  /*02f0*/  LOP3.LUT R8, R8, 0x3, RZ, 0xc0, !PT ;  /* 0x0000000308087812 */ /* 0x000fe200078ec0ff */
[----:B------:R-:W-:-:S05]  /*0300*/  VIADD R9, R9, 0xffffffff ;  /* 0xffffffff09097836 */ /* 0x000fca0000000000 */
[----:B------:R-:W-:Y:S02]  /*0310*/  ISETP.GE.U32.AND P4, PT, R9, 0x3, PT ;  /* 0x000000030900780c */ /* 0x000fe40003f86070 */
[----:B------:R-:W-:-:S05]  /*0320*/  LOP3.LUT R9, R11, 0xfffffff8, RZ, 0xc0, !PT ;  /* 0xfffffff80b097812 */ /* 0x000fca00078ec0ff */
[----:B------:R-:W-:-:S07]  /*0330*/  IMAD.MOV R9, RZ, RZ, -R9 ;  /* 0x000000ffff097224 */ /* 0x000fce00078e0a09 */
.L_x_57:
[----:B0-----:R-:W0:Y:S01]  /*0340*/  LDCU UR4, c[0x0][0x3a4] ;  /* 0x00007480ff0477ac */ /* 0x001e220008000800 */
[----:B------:R-:W-:Y:S01]  /*0350*/  BSSY.RECONVERGENT B0, `(.L_x_47) ;  /* 0x00000bf000007945 */ /* 0x000fe20003800200 */
[----:B0-----:R-:W-:-:S13]  /*0360*/  ISETP.GE.AND P0, PT, R2, UR4, PT ;  /* 0x0000000402007c0c */ /* 0x001fda000bf06270 */
[----:B------:R-:W-:Y:S05]  /*0370*/  @P0 BRA `(.L_x_48) ;  /* 0x0000000800f00947 */ /* 0x000fea0003800000 */
[----:B------:R-:W-:-:S07]  /*0380*/  IMAD.MOV.U32 R11, RZ, RZ, R2 ;  /* 0x000000ffff0b7224 */ /* 0x000fce00078e0002 */
.L_x_56:
[----:B0-----:R-:W-:Y:S02]  /*0390*/  IMAD.MOV.U32 R10, RZ, RZ, RZ ;  /* 0x000000ffff0a7224 */ /* 0x001fe400078e00ff */
[----:B------:R-:W-:-:S07]  /*03a0*/  IMAD.MOV.U32 R19, RZ, RZ, R7 ;  /* 0x000000ffff137224 */ /* 0x000fce00078e0007 */
.L_x_55:
[----:B------:R-:W0:Y:S01]  /*03b0*/  LDCU UR4, c[0x0][0x3a8] ;  /* 0x00007500ff0477ac */ /* 0x000e220008000800 */
[----:B------:R-:W-:Y:S01]  /*03c0*/  ISETP.GE.U32.AND P0, PT, R6, 0x7, PT ;  /* 0x000000070600780c */ /* 0x000fe20003f06070 */
[----:B------:R-:W-:Y:S01]  /*03d0*/  IMAD.IADD R18, R19, 0x1, R0 ;  /* 0x0000000113127824 */ /* 0x000fe200078e0200 */
[----:B------:R-:W-:Y:S01]  /*03e0*/  IADD3 R12, PT, PT, R4, R19, RZ ;  /* 0x00000013040c7210 */ /* 0x000fe20007ffe0ff */
[----:B------:R-:W-:Y:S01]  /*03f0*/  IMAD.MOV.U32 R21, RZ, RZ, R7 ;  /* 0x000000ffff157224 */ /* 0x000fe200078e0007 */
[----:B------:R-:W-:-:S04]  /*0400*/  IABS R14, R4 ;  /* 0x00000004000e7213 */ /* 0x000fc80000000000 */
[C---:B------:R-:W-:Y:S01]  /*0410*/  ISETP.NE.AND P5, PT, R19.reuse, R14, PT ;  /* 0x0000000e1300720c */ /* 0x040fe20003fa5270 */
[----:B------:R-:W-:Y:S02]  /*0420*/  VIADD R19, R19, 0x1 ;  /* 0x0000000113137836 */ /* 0x000fe40000000000 */
[----:B0-----:R-:W-:-:S04]  /*0430*/  IMAD R13, R12, UR4, RZ ;  /* 0x000000040c0d7c24 */ /* 0x001fc8000f8e02ff */
[----:B------:R-:W-:Y:S01]  /*0440*/  IMAD.IADD R20, R4, 0x1, R13 ;  /* 0x0000000104147824 */ /* 0x000fe200078e020d */
[----:B------:R-:W-:Y:S06]  /*0450*/  @!P0 BRA `(.L_x_49) ;  /* 0x00000004002c8947 */ /* 0x000fec0003800000 */
[----:B------:R-:W0:Y:S01]  /*0460*/  LDCU.64 UR4, c[0x0][0x3a0] ;  /* 0x00007400ff0477ac */ /* 0x000e220008000a00 */
[----:B------:R-:W-:Y:S01]  /*0470*/  IMAD.IADD R17, R11, 0x1, -R4 ;  /* 0x000000010b117824 */ /* 0x000fe200078e0a04 */
[----:B------:R-:W-:Y:S01]  /*0480*/  IADD3 R16, PT, PT, -R4, 0x3, RZ ;  /* 0x0000000304107810 */ /* 0x000fe20007ffe1ff */
[----:B------:R-:W-:Y:S02]  /*0490*/  IMAD.MOV.U32 R21, RZ, RZ, R13 ;  /* 0x000000ffff157224 */ /* 0x000fe400078e000d */
[----:B------:R-:W-:Y:S01]  /*04a0*/  IMAD.MOV.U32 R22, RZ, RZ, R9 ;  /* 0x000000ffff167224 */ /* 0x000fe200078e0009 */
[C---:B0-----:R-:W-:Y:S01]  /*04b0*/  ISETP.GE.AND P1, PT, R18.reuse, UR4, PT ;  /* 0x0000000412007c0c */ /* 0x041fe2000bf26270 */
[----:B------:R-:W-:-:S12]  /*04c0*/  IMAD R23, R18, UR5, R17 ;  /* 0x0000000512177c24 */ /* 0x000fd8000f8e0211 */
.L_x_50:
[----:B------:R-:W0:Y:S01]  /*04d0*/  LDCU UR4, c[0x0][0x3a4] ;  /* 0x00007480ff0477ac */ /* 0x000e220008000800 */
[----:B------:R-:W1:Y:S01]  /*04e0*/  LDC.64 R14, c[0x0][0x398] ;  /* 0x0000e600ff0e7b82 */ /* 0x000e620000000a00 */
[----:B------:R-:W-:-:S07]  /*04f0*/  LOP3.LUT R24, R18, R17, RZ, 0xfc, !PT ;  /* 0x0000001112187212 */ /* 0x000fce00078efcff */
[----:B------:R-:W2:Y:S01]  /*0500*/  LDC.64 R12, c[0x0][0x390] ;  /* 0x0000e400ff0c7b82 */ /* 0x000ea20000000a00 */
[----:B0-----:R-:W-:-:S04]  /*0510*/  ISETP.GE.OR P0, PT, R17, UR4, P1 ;  /* 0x0000000411007c0c */ /* 0x001fc80008f06670 */
[----:B------:R-:W-:Y:S01]  /*0520*/  ISETP.LT.OR P0, PT, R24, RZ, P0 ;  /* 0x000000ff1800720c */ /* 0x000fe20000701670 */
[----:B-1----:R-:W-:-:S04]  /*0530*/  IMAD.WIDE R14, R21, 0x4, R14 ;  /* 0x00000004150e7825 */ /* 0x002fc800078e020e */
[----:B--2---:R-:W-:-:S08]  /*0540*/  IMAD.WIDE R12, R23, 0x4, R12 ;  /* 0x00000004170c7825 */ /* 0x004fd000078e020c */
[----:B------:R-:W2:Y:S04]  /*0550*/  @!P0 LDG.E R25, desc[UR8][R14.64] ;  /* 0x000000080e198981 */ /* 0x000ea8000c1e1900 */
[----:B------:R-:W2:Y:S01]  /*0560*/  @!P0 LDG.E R24, desc[UR8][R12.64] ;  /* 0x000000080c188981 */ /* 0x000ea2000c1e1900 */
[----:B------:R-:W-:Y:S02]  /*0570*/  VIADD R27, R17, 0x1 ;  /* 0x00000001111b7836 */ /* 0x000fe40000000000 */
[----:B--2---:R-:W-:-:S03]  /*0580*/  @!P0 FFMA R10, R25, R24, R10 ;  /* 0x00000018190a8223 */ /* 0x004fc6000000000a */
[----:B------:R-:W-:Y:S01]  /*0590*/  ISETP.GE.OR P0, PT, R27, UR4, P1 ;  /* 0x000000041b007c0c */ /* 0x000fe20008f06670 */
[----:B------:R-:W-:Y:S01]  /*05a0*/  VIADD R25, R17, 0x2 ;  /* 0x0000000211197836 */ /* 0x000fe20000000000 */
[----:B------:R-:W-:-:S04]  /*05b0*/  LOP3.LUT R27, R18, R27, RZ, 0xfc, !PT ;  /* 0x0000001b121b7212 */ /* 0x000fc800078efcff */
[----:B------:R-:W-:Y:S02]  /*05c0*/  ISETP.LT.OR P0, PT, R27, RZ, P0 ;  /* 0x000000ff1b00720c */ /* 0x000fe40000701670 */
[----:B------:R-:W-:Y:S02]  /*05d0*/  ISETP.GE.OR P2, PT, R25, UR4, P1 ;  /* 0x0000000419007c0c */ /* 0x000fe40008f46670 */
[----:B------:R-:W-:-:S04]  /*05e0*/  LOP3.LUT R25, R18, R25, RZ, 0xfc, !PT ;  /* 0x0000001912197212 */ /* 0x000fc800078efcff */
[----:B------:R-:W-:-:S05]  /*05f0*/  ISETP.LT.OR P2, PT, R25, RZ, P2 ;  /* 0x000000ff1900720c */ /* 0x000fca0001741670 */
[----:B------:R-:W2:Y:S04]  /*0600*/  @!P0 LDG.E R25, desc[UR8][R14.64+0x4] ;  /* 0x000004080e198981 */ /* 0x000ea8000c1e1900 */
[----:B------:R-:W2:Y:S04]  /*0610*/  @!P0 LDG.E R24, desc[UR8][R12.64+0x4] ;  /* 0x000004080c188981 */ /* 0x000ea8000c1e1900 */
[----:B------:R-:W3:Y:S04]  /*0620*/  @!P2 LDG.E R27, desc[UR8][R14.64+0x8] ;  /* 0x000008080e1ba981 */ /* 0x000ee8000c1e1900 */
[----:B------:R-:W3:Y:S01]  /*0630*/  @!P2 LDG.E R26, desc[UR8][R12.64+0x8] ;  /* 0x000008080c1aa981 */ /* 0x000ee2000c1e1900 */
[----:B--2---:R-:W-:Y:S01]  /*0640*/  @!P0 FFMA R10, R25, R24, R10 ;  /* 0x00000018190a8223 */ /* 0x004fe2000000000a */
[----:B------:R-:W-:-:S04]  /*0650*/  IADD3 R25, PT, PT, R17, 0x3, RZ ;  /* 0x0000000311197810 */ /* 0x000fc80007ffe0ff */
[----:B------:R-:W-:Y:S02]  /*0660*/  ISETP.GE.OR P0, PT, R25, UR4, P1 ;  /* 0x0000000419007c0c */ /* 0x000fe40008f06670 */
[----:B------:R-:W-:Y:S01]  /*0670*/  LOP3.LUT R25, R18, R25, RZ, 0xfc, !PT ;  /* 0x0000001912197212 */ /* 0x000fe200078efcff */
[----:B---3--:R-:W-:Y:S01]  /*0680*/  @!P2 FFMA R10, R27, R26, R10 ;  /* 0x0000001a1b0aa223 */ /* 0x008fe2000000000a */
[----:B------:R-:W-:Y:S02]  /*0690*/  VIADD R27, R17, 0x4 ;  /* 0x00000004111b7836 */ /* 0x000fe40000000000 */
[----:B------:R-:W-:-:S03]  /*06a0*/  ISETP.LT.OR P0, PT, R25, RZ, P0 ;  /* 0x000000ff1900720c */ /* 0x000fc60000701670 */
[----:B------:R-:W-:Y:S02]  /*06b0*/  ISETP.GE.OR P2, PT, R27, UR4, P1 ;  /* 0x000000041b007c0c */ /* 0x000fe40008f46670 */
[----:B------:R-:W-:-:S04]  /*06c0*/  LOP3.LUT R27, R18, R27, RZ, 0xfc, !PT ;  /* 0x0000001b121b7212 */ /* 0x000fc800078efcff */
[----:B------:R-:W-:-:S04]  /*06d0*/  ISETP.LT.OR P2, PT, R27, RZ, P2 ;  /* 0x000000ff1b00720c */ /* 0x000fc80001741670 */
[----:B------:R-:W2:Y:S04]  /*06e0*/  @!P0 LDG.E R25, desc[UR8][R14.64+0xc] ;  /* 0x00000c080e198981 */ /* 0x000ea8000c1e1900 */
[----:B------:R-:W2:Y:S05]  /*06f0*/  @!P0 LDG.E R24, desc[UR8][R12.64+0xc] ;  /* 0x00000c080c188981 */ /* 0x000eaa000c1e1900 */
[----:B------:R-:W3:Y:S04]  /*0700*/  @!P2 LDG.E R27, desc[UR8][R14.64+0x10] ;  /* 0x000010080e1ba981 */ /* 0x000ee8000c1e1900 */
[----:B------:R-:W3:Y:S01]  /*0710*/  @!P2 LDG.E R26, desc[UR8][R12.64+0x10] ;  /* 0x000010080c1aa981 */ /* 0x000ee2000c1e1900 */
[----:B--2---:R-:W-:Y:S01]  /*0720*/  @!P0 FFMA R10, R25, R24, R10 ;  /* 0x00000018190a8223 */ /* 0x004fe2000000000a */
[----:B------:R-:W-:-:S05]  /*0730*/  VIADD R25, R17, 0x5 ;  /* 0x0000000511197836 */ /* 0x000fca0000000000 */
        /* <DEDUP_REMOVED lines=16> */
[----:B------:R-:W-:Y:S02]  /*0840*/  VIADD R22, R22, 0x8 ;  /* 0x0000000816167836 */ /* 0x000fe40000000000 */
[----:B---3--:R-:W-:Y:S01]  /*0850*/  @!P2 FFMA R10, R27, R26, R10 ;  /* 0x0000001a1b0aa223 */ /* 0x008fe2000000000a */
[----:B------:R-:W-:-:S13]  /*0860*/  ISETP.LT.OR P0, PT, R25, RZ, P0 ;  /* 0x000000ff1900720c */ /* 0x000fda0000701670 */
[----:B------:R-:W2:Y:S04]  /*0870*/  @!P0 LDG.E R25, desc[UR8][R14.64+0x1c] ;  /* 0x00001c080e198981 */ /* 0x000ea8000c1e1900 */
[----:B------:R-:W2:Y:S01]  /*0880*/  @!P0 LDG.E R24, desc[UR8][R12.64+0x1c] ;  /* 0x00001c080c188981 */ /* 0x000ea2000c1e1900 */
[----:B------:R-:W-:Y:S01]  /*0890*/  ISETP.NE.AND P2, PT, R22, RZ, PT ;  /* 0x000000ff1600720c */ /* 0x000fe20003f45270 */
[----:B------:R-:W-:Y:S01]  /*08a0*/  VIADD R16, R16, 0x8 ;  /* 0x0000000810107836 */ /* 0x000fe20000000000 */
[----:B------:R-:W-:Y:S01]  /*08b0*/  IADD3 R23, PT, PT, R23, 0x8, RZ ;  /* 0x0000000817177810 */ /* 0x000fe20007ffe0ff */
[----:B------:R-:W-:Y:S02]  /*08c0*/  VIADD R17, R17, 0x8 ;  /* 0x0000000811117836 */ /* 0x000fe40000000000 */
[----:B------:R-:W-:-:S02]  /*08d0*/  VIADD R21, R21, 0x8 ;  /* 0x0000000815157836 */ /* 0x000fc40000000000 */
[----:B--2---:R-:W-:-:S06]  /*08e0*/  @!P0 FFMA R10, R25, R24, R10 ;  /* 0x00000018190a8223 */ /* 0x004fcc000000000a */
[----:B------:R-:W-:Y:S05]  /*08f0*/  @P2 BRA `(.L_x_50) ;  /* 0xfffffff800f42947 */ /* 0x000fea000383ffff */
[----:B------:R-:W-:-:S07]  /*0900*/  VIADD R21, R16, 0xfffffffd ;  /* 0xfffffffd10157836 */ /* 0x000fce0000000000 */
.L_x_49:
[----:B------:R-:W-:-:S05]  /*0910*/  VIADD R12, R6, 0x1 ;  /* 0x00000001060c7836 */ /* 0x000fca0000000000 */
[----:B------:R-:W-:-:S04]  /*0920*/  LOP3.LUT R12, R12, 0x7, RZ, 0xc0, !PT ;  /* 0x000000070c0c7812 */ /* 0x000fc800078ec0ff */
[----:B------:R-:W-:-:S13]  /*0930*/  ISETP.NE.AND P0, PT, R12, RZ, PT ;  /* 0x000000ff0c00720c */ /* 0x000fda0003f05270 */
[----:B------:R-:W-:Y:S05]  /*0940*/  @!P0 BRA `(.L_x_51) ;  /* 0x0000000400588947 */ /* 0x000fea0003800000 */
[----:B------:R-:W-:Y:S01]  /*0950*/  ISETP.NE.AND P6, PT, R8, RZ, PT ;  /* 0x000000ff0800720c */ /* 0x000fe20003fc5270 */
[----:B------:R-:W-:-:S12]  /*0960*/  @!P4 BRA `(.L_x_52) ;  /* 0x000000000094c947 */ /* 0x000fd80003800000 */
[----:B------:R-:W0:Y:S01]  /*0970*/  LDCU.64 UR4, c[0x0][0x3a0] ;  /* 0x00007400ff0477ac */ /* 0x000e220008000a00 */
[----:B------:R-:W1:Y:S01]  /*0980*/  LDC.64 R14, c[0x0][0x398] ;  /* 0x0000e600ff0e7b82 */ /* 0x000e620000000a00 */
[----:B------:R-:W-:Y:S02]  /*0990*/  IMAD.IADD R17, R21, 0x1, R11 ;  /* 0x0000000115117824 */ /* 0x000fe400078e020b */
[----:B------:R-:W-:-:S03]  /*09a0*/  IMAD.IADD R23, R20, 0x1, R21 ;  /* 0x0000000114177824 */ /* 0x000fc600078e0215 */
[C---:B------:R-:W-:Y:S02]  /*09b0*/  LOP3.LUT R16, R18.reuse, R17, RZ, 0xfc, !PT ;  /* 0x0000001112107212 */ /* 0x040fe400078efcff */
[----:B------:R-:W2:Y:S01]  /*09c0*/  LDC.64 R12, c[0x0][0x390] ;  /* 0x0000e400ff0c7b82 */ /* 0x000ea20000000a00 */
[C---:B0-----:R-:W-:Y:S01]  /*09d0*/  ISETP.GE.AND P2, PT, R18.reuse, UR4, PT ;  /* 0x0000000412007c0c */ /* 0x041fe2000bf46270 */
[----:B------:R-:W-:-:S03]  /*09e0*/  IMAD R25, R18, UR5, R17 ;  /* 0x0000000512197c24 */ /* 0x000fc6000f8e0211 */
[----:B------:R-:W-:Y:S01]  /*09f0*/  ISETP.GE.OR P0, PT, R17, UR5, P2 ;  /* 0x0000000511007c0c */ /* 0x000fe20009706670 */
[----:B-1----:R-:W-:-:S03]  /*0a00*/  IMAD.WIDE R14, R23, 0x4, R14 ;  /* 0x00000004170e7825 */ /* 0x002fc600078e020e */
[----:B------:R-:W-:Y:S01]  /*0a10*/  ISETP.LT.OR P0, PT, R16, RZ, P0 ;  /* 0x000000ff1000720c */ /* 0x000fe20000701670 */
[----:B--2---:R-:W-:-:S12]  /*0a20*/  IMAD.WIDE R12, R25, 0x4, R12 ;  /* 0x00000004190c7825 */ /* 0x004fd800078e020c */
[----:B------:R-:W2:Y:S04]  /*0a30*/  @!P0 LDG.E R25, desc[UR8][R14.64] ;  /* 0x000000080e198981 */ /* 0x000ea8000c1e1900 */
[----:B------:R-:W2:Y:S01]  /*0a40*/  @!P0 LDG.E R23, desc[UR8][R12.64] ;  /* 0x000000080c178981 */ /* 0x000ea2000c1e1900 */
[C---:B------:R-:W-:Y:S02]  /*0a50*/  VIADD R27, R17.reuse, 0x1 ;  /* 0x00000001111b7836 */ /* 0x040fe40000000000 */
[C---:B------:R-:W-:Y:S02]  /*0a60*/  VIADD R29, R17.reuse, 0x2 ;  /* 0x00000002111d7836 */ /* 0x040fe40000000000 */
[----:B------:R-:W-:Y:S01]  /*0a70*/  VIADD R17, R17, 0x3 ;  /* 0x0000000311117836 */ /* 0x000fe20000000000 */
[----:B------:R-:W-:-:S02]  /*0a80*/  ISETP.GE.OR P1, PT, R27, UR5, P2 ;  /* 0x000000051b007c0c */ /* 0x000fc40009726670 */
[C---:B------:R-:W-:Y:S02]  /*0a90*/  LOP3.LUT R27, R18.reuse, R27, RZ, 0xfc, !PT ;  /* 0x0000001b121b7212 */ /* 0x040fe400078efcff */
[----:B------:R-:W-:Y:S02]  /*0aa0*/  ISETP.GE.OR P3, PT, R29, UR5, P2 ;  /* 0x000000051d007c0c */ /* 0x000fe40009766670 */
[----:B------:R-:W-:Y:S02]  /*0ab0*/  LOP3.LUT R29, R18, R29, RZ, 0xfc, !PT ;  /* 0x0000001d121d7212 */ /* 0x000fe400078efcff */
[----:B------:R-:W-:Y:S02]  /*0ac0*/  ISETP.LT.OR P1, PT, R27, RZ, P1 ;  /* 0x000000ff1b00720c */ /* 0x000fe40000f21670 */
[----:B------:R-:W-:Y:S02]  /*0ad0*/  ISETP.GE.OR P2, PT, R17, UR5, P2 ;  /* 0x0000000511007c0c */ /* 0x000fe40009746670 */
[----:B------:R-:W-:-:S02]  /*0ae0*/  ISETP.LT.OR P3, PT, R29, RZ, P3 ;  /* 0x000000ff1d00720c */ /* 0x000fc40001f61670 */
[----:B------:R-:W-:-:S04]  /*0af0*/  LOP3.LUT R17, R18, R17, RZ, 0xfc, !PT ;  /* 0x0000001112117212 */ /* 0x000fc800078efcff */
[----:B------:R-:W-:-:S03]  /*0b00*/  ISETP.LT.OR P2, PT, R17, RZ, P2 ;  /* 0x000000ff1100720c */ /* 0x000fc60001741670 */
[----:B------:R-:W3:Y:S04]  /*0b10*/  @!P1 LDG.E R17, desc[UR8][R14.64+0x4] ;  /* 0x000004080e119981 */ /* 0x000ee8000c1e1900 */
[----:B------:R-:W3:Y:S04]  /*0b20*/  @!P1 LDG.E R16, desc[UR8][R12.64+0x4] ;  /* 0x000004080c109981 */ /* 0x000ee8000c1e1900 */
[----:B------:R-:W4:Y:S04]  /*0b30*/  @!P3 LDG.E R22, desc[UR8][R12.64+0x8] ;  /* 0x000008080c16b981 */ /* 0x000f28000c1e1900 */
[----:B------:R-:W5:Y:S01]  /*0b40*/  @!P2 LDG.E R24, desc[UR8][R12.64+0xc] ;  /* 0x00000c080c18a981 */ /* 0x000f62000c1e1900 */
[----:B--2---:R-:W-:-:S03]  /*0b50*/  @!P0 FFMA R10, R25, R23, R10 ;  /* 0x00000017190a8223 */ /* 0x004fc6000000000a */
[----:B------:R-:W4:Y:S04]  /*0b60*/  @!P3 LDG.E R23, desc[UR8][R14.64+0x8] ;  /* 0x000008080e17b981 */ /* 0x000f28000c1e1900 */
[----:B------:R-:W5:Y:S01]  /*0b70*/  @!P2 LDG.E R25, desc[UR8][R14.64+0xc] ;  /* 0x00000c080e19a981 */ /* 0x000f62000c1e1900 */
[----:B------:R-:W-:Y:S02]  /*0b80*/  VIADD R21, R21, 0x4 ;  /* 0x0000000415157836 */ /* 0x000fe40000000000 */
[----:B---3--:R-:W-:-:S04]  /*0b90*/  @!P1 FFMA R10, R17, R16, R10 ;  /* 0x00000010110a9223 */ /* 0x008fc8000000000a */
[----:B----4-:R-:W-:-:S04]  /*0ba0*/  @!P3 FFMA R10, R23, R22, R10 ;  /* 0x00000016170ab223 */ /* 0x010fc8000000000a */
[----:B-----5:R-:W-:-:S07]  /*0bb0*/  @!P2 FFMA R10, R25, R24, R10 ;  /* 0x00000018190aa223 */ /* 0x020fce000000000a */
.L_x_52:
[----:B------:R-:W-:Y:S04]  /*0bc0*/  BSSY.RECONVERGENT B1, `(.L_x_51) ;  /* 0x000002e000017945 */ /* 0x000fe80003800200 */
[----:B------:R-:W-:Y:S05]  /*0bd0*/  @!P6 BRA `(.L_x_53) ;  /* 0x0000000000b0e947 */ /* 0x000fea0003800000 */
[----:B------:R-:W-:Y:S02]  /*0be0*/  ISETP.NE.AND P0, PT, R8, 0x1, PT ;  /* 0x000000010800780c */ /* 0x000fe40003f05270 */
[----:B------:R-:W-:-:S04]  /*0bf0*/  LOP3.LUT R12, R6, 0x1, RZ, 0xc0, !PT ;  /* 0x00000001060c7812 */ /* 0x000fc800078ec0ff */
[----:B------:R-:W-:-:S07]  /*0c00*/  ISETP.NE.U32.AND P2, PT, R12, 0x1, PT ;  /* 0x000000010c00780c */ /* 0x000fce0003f45070 */
[----:B------:R-:W-:Y:S06]  /*0c10*/  @!P0 BRA `(.L_x_54) ;  /* 0x00000000005c8947 */ /* 0x000fec0003800000 */
[----:B------:R-:W0:Y:S01]  /*0c20*/  LDCU.64 UR4, c[0x0][0x3a0] ;  /* 0x00007400ff0477ac */ /* 0x000e220008000a00 */
[----:B------:R-:W1:Y:S01]  /*0c30*/  LDC.64 R14, c[0x0][0x398] ;  /* 0x0000e600ff0e7b82 */ /* 0x000e620000000a00 */
[----:B------:R-:W-:Y:S01]  /*0c40*/  IADD3 R23, PT, PT, R21, R11, RZ ;  /* 0x0000000b15177210 */ /* 0x000fe20007ffe0ff */
[----:B------:R-:W-:-:S03]  /*0c50*/  IMAD.IADD R25, R20, 0x1, R21 ;  /* 0x0000000114197824 */ /* 0x000fc600078e0215 */
[C---:B------:R-:W-:Y:S01]  /*0c60*/  LOP3.LUT R16, R18.reuse, R23, RZ, 0xfc, !PT ;  /* 0x0000001712107212 */ /* 0x040fe200078efcff */
[----:B------:R-:W-:Y:S02]  /*0c70*/  VIADD R17, R23, 0x1 ;  /* 0x0000000117117836 */ /* 0x000fe40000000000 */
[----:B------:R-:W2:Y:S01]  /*0c80*/  LDC.64 R12, c[0x0][0x390] ;  /* 0x0000e400ff0c7b82 */ /* 0x000ea20000000a00 */
[----:B0-----:R-:W-:-:S04]  /*0c90*/  ISETP.GE.AND P1, PT, R18, UR4, PT ;  /* 0x0000000412007c0c */ /* 0x001fc8000bf26270 */
[----:B------:R-:W-:Y:S02]  /*0ca0*/  ISETP.GE.OR P0, PT, R23, UR5, P1 ;  /* 0x0000000517007c0c */ /* 0x000fe40008f06670 */
[----:B------:R-:W-:Y:S01]  /*0cb0*/  ISETP.GE.OR P1, PT, R17, UR5, P1 ;  /* 0x0000000511007c0c */ /* 0x000fe20008f26670 */
[----:B-1----:R-:W-:Y:S01]  /*0cc0*/  IMAD.WIDE R14, R25, 0x4, R14 ;  /* 0x00000004190e7825 */ /* 0x002fe200078e020e */
[----:B------:R-:W-:Y:S02]  /*0cd0*/  LOP3.LUT R17, R18, R17, RZ, 0xfc, !PT ;  /* 0x0000001112117212 */ /* 0x000fe400078efcff */
[----:B------:R-:W-:Y:S02]  /*0ce0*/  ISETP.LT.OR P0, PT, R16, RZ, P0 ;  /* 0x000000ff1000720c */ /* 0x000fe40000701670 */
[----:B------:R-:W-:Y:S01]  /*0cf0*/  ISETP.LT.OR P1, PT, R17, RZ, P1 ;  /* 0x000000ff1100720c */ /* 0x000fe20000f21670 */
[----:B------:R-:W-:-:S04]  /*0d00*/  IMAD R17, R18, UR5, R23 ;  /* 0x0000000512117c24 */ /* 0x000fc8000f8e0217 */
[----:B--2---:R-:W-:-:S06]  /*0d10*/  IMAD.WIDE R12, R17, 0x4, R12 ;  /* 0x00000004110c7825 */ /* 0x004fcc00078e020c */
[----:B------:R-:W2:Y:S04]  /*0d20*/  @!P0 LDG.E R17, desc[UR8][R14.64] ;  /* 0x000000080e118981 */ /* 0x000ea8000c1e1900 */
[----:B------:R-:W2:Y:S04]  /*0d30*/  @!P0 LDG.E R16, desc[UR8][R12.64] ;  /* 0x000000080c108981 */ /* 0x000ea8000c1e1900 */
[----:B------:R-:W3:Y:S04]  /*0d40*/  @!P1 LDG.E R23, desc[UR8][R14.64+0x4] ;  /* 0x000004080e179981 */ /* 0x000ee8000c1e1900 */
[----:B------:R-:W3:Y:S01]  /*0d50*/  @!P1 LDG.E R22, desc[UR8][R12.64+0x4] ;  /* 0x000004080c169981 */ /* 0x000ee2000c1e1900 */
[----:B------:R-:W-:-:S02]  /*0d60*/  VIADD R21, R21, 0x2 ;  /* 0x0000000215157836 */ /* 0x000fc40000000000 */
[----:B--2---:R-:W-:-:S04]  /*0d70*/  @!P0 FFMA R10, R17, R16, R10 ;  /* 0x00000010110a8223 */ /* 0x004fc8000000000a */
[----:B---3--:R-:W-:-:S07]  /*0d80*/  @!P1 FFMA R10, R23, R22, R10 ;  /* 0x00000016170a9223 */ /* 0x008fce000000000a */
.L_x_54:
[----:B------:R-:W-:Y:S05]  /*0d90*/  @!P2 BRA `(.L_x_53) ;  /* 0x000000000040a947 */ /* 0x000fea0003800000 */
[----:B------:R-:W0:Y:S01]  /*0da0*/  LDC.64 R12, c[0x0][0x3a0] ;  /* 0x0000e800ff0c7b82 */ /* 0x000e220000000a00 */
[----:B------:R-:W-:-:S05]  /*0db0*/  IMAD.IADD R22, R21, 0x1, R11 ;  /* 0x0000000115167824 */ /* 0x000fca00078e020b */
[----:B------:R-:W-:Y:S02]  /*0dc0*/  LOP3.LUT R14, R18, R22, RZ, 0xfc, !PT ;  /* 0x00000016120e7212 */ /* 0x000fe400078efcff */
[----:B0-----:R-:W-:-:S04]  /*0dd0*/  ISETP.GE.AND P0, PT, R22, R13, PT ;  /* 0x0000000d1600720c */ /* 0x001fc80003f06270 */
[----:B------:R-:W-:-:S04]  /*0de0*/  ISETP.GE.OR P0, PT, R18, R12, P0 ;  /* 0x0000000c1200720c */ /* 0x000fc80000706670 */
[----:B------:R-:W-:-:S13]  /*0df0*/  ISETP.LT.OR P0, PT, R14, RZ, P0 ;  /* 0x000000ff0e00720c */ /* 0x000fda0000701670 */
[----:B------:R-:W-:Y:S05]  /*0e00*/  @P0 BRA `(.L_x_53) ;  /* 0x0000000000240947 */ /* 0x000fea0003800000 */
[----:B------:R-:W0:Y:S01]  /*0e10*/  LDC.64 R14, c[0x0][0x398] ;  /* 0x0000e600ff0e7b82 */ /* 0x000e220000000a00 */
[----:B------:R-:W-:Y:S02]  /*0e20*/  IMAD.IADD R21, R20, 0x1, R21 ;  /* 0x0000000114157824 */ /* 0x000fe400078e0215 */
[----:B------:R-:W-:-:S05]  /*0e30*/  IMAD R13, R18, R13, R22 ;  /* 0x0000000d120d7224 */ /* 0x000fca00078e0216 */
[----:B------:R-:W1:Y:S01]  /*0e40*/  LDC.64 R16, c[0x0][0x390] ;  /* 0x0000e400ff107b82 */ /* 0x000e620000000a00 */
[----:B0-----:R-:W-:-:S06]  /*0e50*/  IMAD.WIDE R14, R21, 0x4, R14 ;  /* 0x00000004150e7825 */ /* 0x001fcc00078e020e */
[----:B------:R-:W2:Y:S01]  /*0e60*/  LDG.E R15, desc[UR8][R14.64] ;  /* 0x000000080e0f7981 */ /* 0x000ea2000c1e1900 */
[----:B-1----:R-:W-:-:S06]  /*0e70*/  IMAD.WIDE R16, R13, 0x4, R16 ;  /* 0x000000040d107825 */ /* 0x002fcc00078e0210 */
[----:B------:R-:W2:Y:S02]  /*0e80*/  LDG.E R16, desc[UR8][R16.64] ;  /* 0x0000000810107981 */ /* 0x000ea4000c1e1900 */
[----:B--2---:R-:W-:-:S07]  /*0e90*/  FFMA R10, R15, R16, R10 ;  /* 0x000000100f0a7223 */ /* 0x004fce000000000a */
.L_x_53:
[----:B------:R-:W-:Y:S05]  /*0ea0*/  BSYNC.RECONVERGENT B1 ;  /* 0x0000000000017941 */ /* 0x000fea0003800200 */
.L_x_51:
[----:B------:R-:W-:Y:S05]  /*0eb0*/  @P5 BRA `(.L_x_55) ;  /* 0xfffffff4003c5947 */ /* 0x000fea000383ffff */
[----:B------:R-:W0:Y:S01]  /*0ec0*/  LDC.64 R12, c[0x0][0x388] ;  /* 0x0000e200ff0c7b82 */ /* 0x000e220000000a00 */
[----:B------:R-:W1:Y:S02]  /*0ed0*/  LDCU UR4, c[0x0][0x3a4] ;  /* 0x00007480ff0477ac */ /* 0x000e640008000800 */
[--C-:B-1----:R-:W-:Y:S02]  /*0ee0*/  IMAD R15, R0, UR4, R11.reuse ;  /* 0x00000004000f7c24 */ /* 0x102fe4000f8e020b */
[----:B------:R-:W-:Y:S02]  /*0ef0*/  IMAD.IADD R11, R3, 0x1, R11 ;  /* 0x00000001030b7824 */ /* 0x000fe400078e020b */
[----:B0-----:R-:W-:-:S03]  /*0f00*/  IMAD.WIDE R12, R15, 0x4, R12 ;  /* 0x000000040f0c7825 */ /* 0x001fc600078e020c */
[----:B------:R-:W-:Y:S02]  /*0f10*/  ISETP.GE.AND P0, PT, R11, UR4, PT ;  /* 0x000000040b007c0c */ /* 0x000fe4000bf06270 */
[----:B------:R0:W-:Y:S11]  /*0f20*/  STG.E desc[UR8][R12.64], R10 ;  /* 0x0000000a0c007986 */ /* 0x0001f6000c101908 */
[----:B------:R-:W-:Y:S05]  /*0f30*/  @!P0 BRA `(.L_x_56) ;  /* 0xfffffff400148947 */ /* 0x000fea000383ffff */
.L_x_48:
[----:B------:R-:W-:Y:S05]  /*0f40*/  BSYNC.RECONVERGENT B0 ;  /* 0x0000000000007941 */ /* 0x000fea0003800200 */
.L_x_47:
[----:B------:R-:W1:Y:S01]  /*0f50*/  LDCU UR4, c[0x0][0x3a0] ;  /* 0x00007400ff0477ac */ /* 0x000e620008000800 */
[----:B------:R-:W-:-:S05]  /*0f60*/  IMAD.IADD R0, R5, 0x1, R0 ;  /* 0x0000000105007824 */ /* 0x000fca00078e0200 */
[----:B-1----:R-:W-:-:S13]  /*0f70*/  ISETP.GE.AND P0, PT, R0, UR4, PT ;  /* 0x0000000400007c0c */ /* 0x002fda000bf06270 */
[----:B------:R-:W-:Y:S05]  /*0f80*/  @!P0 BRA `(.L_x_57) ;  /* 0xfffffff000ec8947 */ /* 0x000fea000383ffff */
[----:B------:R-:W-:Y:S05]  /*0f90*/  EXIT ;  /* 0x000000000000794d */ /* 0x000fea0003800000 */
.L_x_58:
        /* <DEDUP_REMOVED lines=14> */
.L_x_68:


//--------------------- .nv.shared.reserved.0     --------------------------
	.section	.nv.shared.reserved.0,"aw",@nobits
	.weak		__nv_reservedSMEM_offset_0_alias
	.size		__nv_reservedSMEM_offset_0_alias, 0, 64
	.other		__nv_reservedSMEM_offset_0_alias,@"STO_CUDA_RESERVED_SHARED STV_DEFAULT"
__nv_reservedSMEM_offset_0_alias:
	.zero		0
	.zero		64


//--------------------- .nv.shared._Z5sobeliPfS_ii --------------------------
	.section	.nv.shared._Z5sobeliPfS_ii,"aw",@nobits
	.sectionflags	@""
	.align	4
.nv.shared._Z5sobeliPfS_ii:
	.zero		1096


//--------------------- .nv.constant0._Z11reset_imageiPfi --------------------------
	.section	.nv.constant0._Z11reset_imageiPfi,"a",@progbits
	.sectionflags	@""
	.align	4
.nv.constant0._Z11reset_imageiPfi:
	.zero		916


//--------------------- .nv.constant0._Z7combineiPfS_S_S_i --------------------------
	.section	.nv.constant0._Z7combineiPfS_S_S_i,"a",@progbits
	.sectionflags	@""
	.align	4
.nv.constant0._Z7combineiPfS_S_S_i:
	.zero		940


//--------------------- .nv.constant0._Z9unsharpeniPfS_S_fi --------------------------
	.section	.nv.constant0._Z9unsharpeniPfS_S_fi,"a",@progbits
	.sectionflags	@""
	.align	4
.nv.constant0._Z9unsharpeniPfS_S_fi:
	.zero		936


//--------------------- .nv.constant0._Z6extendiPfS_S_S_i --------------------------
	.section	.nv.constant0._Z6extendiPfS_S_S_i,"a",@progbits
	.sectionflags	@""
	.align	4
.nv.constant0._Z6extendiPfS_S_S_i:
	.zero		940


//--------------------- .nv.constant0._Z14minimum_kerneliPfS_i --------------------------
	.section	.nv.constant0._Z14minimum_kerneliPfS_i,"a",@progbits
	.sectionflags	@""
	.align	4
.nv.constant0._Z14minimum_kerneliPfS_i:
	.zero		924


//--------------------- .nv.constant0._Z14maximum_kerneliPfS_i --------------------------
	.section	.nv.constant0._Z14maximum_kerneliPfS_i,"a",@progbits
	.sectionflags	@""
	.align	4
.nv.constant0._Z14maximum_kerneliPfS_i:
	.zero		924


//--------------------- .nv.constant0._Z5sobeliPfS_ii --------------------------
	.section	.nv.constant0._Z5sobeliPfS_ii,"a",@progbits
	.sectionflags	@""
	.align	4
.nv.constant0._Z5sobeliPfS_ii:
	.zero		928


//--------------------- .nv.constant0._Z13gaussian_bluriPfS_S_iii --------------------------
	.section	.nv.constant0._Z13gaussian_bluriPfS_S_iii,"a",@progbits
	.sectionflags	@""
	.align	4
.nv.constant0._Z13gaussian_bluriPfS_S_iii:
	.zero		940


//--------------------- SYMBOLS --------------------------

	.type		.nv.reservedSmem.offset0,@object
	.size		.nv.reservedSmem.offset0,0x4
	.type		.nv.reservedSmem.cap,@object
	.size		.nv.reservedSmem.cap,0x4
